// auto-generated by cutlass_sweep.gemm — config: {"arch": "sm_100", "cluster_m": 2, "cluster_n": 1, "dtype": "int8", "dtype_b": "int8", "layout": "nt", "stages": 0, "tile_k": 256, "tile_m": 128, "tile_n": 192}
#include "cutlass/cutlass.h"
#include "cutlass/gemm/collective/collective_builder.hpp"
#include "cutlass/gemm/device/gemm_universal_adapter.h"
#include "cutlass/gemm/kernel/gemm_universal.hpp"
#include "cutlass/epilogue/collective/collective_builder.hpp"

using ElemA = int8_t;
using ElemB = int8_t;
using ElemCD = int8_t;
using Acc  = int32_t;
using TileShape    = cute::Shape<cute::_128, cute::_192, cute::_256>;
using ClusterShape = cute::Shape<cute::_2, cute::_1, cute::_1>;

using CollectiveEpilogue = typename cutlass::epilogue::collective::CollectiveBuilder<
    cutlass::arch::Sm100, cutlass::arch::OpClassTensorOp,
    TileShape, ClusterShape,
    cutlass::epilogue::collective::EpilogueTileAuto,
    Acc, Acc,
    ElemCD, cutlass::layout::RowMajor, 128 / cutlass::sizeof_bits<ElemCD>::value,
    ElemCD, cutlass::layout::RowMajor, 128 / cutlass::sizeof_bits<ElemCD>::value,
    cutlass::epilogue::collective::EpilogueScheduleAuto
  >::CollectiveOp;

using CollectiveMainloop = typename cutlass::gemm::collective::CollectiveBuilder<
    cutlass::arch::Sm100, cutlass::arch::OpClassTensorOp,
    ElemA, cutlass::layout::RowMajor, 128 / cutlass::sizeof_bits<ElemA>::value,
    ElemB, cutlass::layout::ColumnMajor, 128 / cutlass::sizeof_bits<ElemB>::value,
    Acc,
    TileShape, ClusterShape,
    cutlass::gemm::collective::StageCountAutoCarveout<static_cast<int>(sizeof(typename CollectiveEpilogue::SharedStorage))>,
    cutlass::gemm::collective::KernelScheduleAuto
  >::CollectiveOp;

using GemmKernel = cutlass::gemm::kernel::GemmUniversal<
    cute::Shape<int,int,int,int>,
    CollectiveMainloop,
    CollectiveEpilogue
>;
using Gemm = cutlass::gemm::device::GemmUniversalAdapter<GemmKernel>;

// Force the device kernel symbol into the cubin without needing a host main.
auto* _anchor = &cutlass::device_kernel<GemmKernel>;


// ===== COMPILED SASS (sm_100a) =====

	.target	sm_100a

	.elftype	@"ET_EXEC"


//--------------------- .note.nv.tkinfo           --------------------------
	.section	.note.nv.tkinfo,"",@"SHT_NOTE"
	.sectionflags	@"SHF_NOTE_NV_TKINFO"
	.tkinfo
        /*0018*/ 	.word	0x00000002
        /*0030*/ 	.string	""
        /*0030*/ 	.string	"ptxas"
        /*0030*/ 	.string	"Cuda compilation tools, release 13.0, V13.0.88"
        /*0030*/ 	.string	"Build cuda_13.0.r13.0/compiler.36424714_0"
        /*0030*/ 	.string	"-arch sm_100a -m 64 "



//--------------------- .note.nv.cuinfo           --------------------------
	.section	.note.nv.cuinfo,"",@"SHT_NOTE"
	.sectionflags	@"SHF_NOTE_NV_CUINFO"
        /*0018*/ 	.short	0x0002
        /*001a*/ 	.short	0x0064
        /*001c*/ 	.short	0x0082
	.zero		2


//--------------------- .nv.info                  --------------------------
	.section	.nv.info,"",@"SHT_CUDA_INFO"
	.align	4


	//----- nvinfo : EIATTR_REGCOUNT
	.align		4
        /*0000*/ 	.byte	0x04, 0x2f
        /*0002*/ 	.short	(.L_20 - .L_19)
	.align		4
.L_19:
        /*0004*/ 	.word	index@(_ZN7cutlass13device_kernelINS_4gemm6kernel13GemmUniversalIN4cute5tupleIJiiiiEEENS1_10collective13CollectiveMmaINS1_35MainloopSm100TmaUmmaWarpSpecializedILi5ELi2ELi4ENS5_IJNS4_1CILi2EEENSA_ILi1EEESC_EEEEENS5_IJNSA_ILi128EEENSA_ILi192EEENSA_ILi256EEEEEEaNS5_IJlSC_lEEEaSJ_NS4_8TiledMMAINS4_8MMA_AtomIJNS4_21SM100_MMA_S8_2x1SM_SSIaaiLi128ELi192ELNS4_4UMMA5MajorE0ELSO_0ELNSN_8SaturateE0EEEEEENS4_6LayoutINS5_IJSC_SC_SC_EEENS5_IJNSA_ILi0EEESU_SU_EEEEENS5_IJNS4_10UnderscoreESX_SX_EEEEENS4_18SM100_TMA_2SM_LOADENS4_14ComposedLayoutINS4_7SwizzleILi3ELi4ELi3EEENS4_18smem_ptr_flag_bitsILi8EEENSS_INS5_IJNSA_ILi8EEESF_EEENS5_IJSF_SC_EEEEEEEvNS4_8identityES10_S1A_vS1B_EENS_8epilogue10collective18CollectiveEpilogueINS1D_23Sm100TmaWarpSpecializedILi3ELi2ELi32ELb0ELb0EEEJNS5_IJNSA_ILi64EEESG_SH_EEENS5_IJNSS_IS1I_SC_EENSS_INS5_IJNSA_ILi32EEESB_EEENS5_IJSC_NSA_ILi96EEEEEEEEEEEaSJ_aSJ_NS1D_6fusion15FusionCallbacksIS1H_NS1R_17LinearCombinationIaiaiLNS_15FloatRoundStyleE2EEES1J_S1Q_JEEENS4_5SM1004TMEM4LOAD26SM100_TMEM_LOAD_32dp32b32xENS4_13SM90_TMA_LOADENS11_INS12_ILi1ELi4ELi3EEES15_NSS_INS5_IJS16_S1L_EEENS5_IJS1L_SC_EEEEEEENS4_39AutoVectorizingCopyWithAssumedAlignmentILi128EEENS4_14SM90_TMA_STOREES26_S28_S28_EEEvvEEEEvNT_6ParamsE)
        /*0008*/ 	.word	0x00000077


	//----- nvinfo : EIATTR_FRAME_SIZE
	.align		4
.L_20:
        /*000c*/ 	.byte	0x04, 0x11
        /*000e*/ 	.short	(.L_22 - .L_21)
	.align		4
.L_21:
        /*0010*/ 	.word	index@($__internal_2_$__cuda_sm10x_tcgen05_guardrail_trap_unallocated_columns_being_dealloced)
        /*0014*/ 	.word	0x00000000


	//----- nvinfo : EIATTR_FRAME_SIZE
	.align		4
.L_22:
        /*0018*/ 	.byte	0x04, 0x11
        /*001a*/ 	.short	(.L_24 - .L_23)
	.align		4
.L_23:
        /*001c*/ 	.word	index@($__internal_1_$__cuda_sm10x_tcgen05_guardrail_trap_phase_invalid_during_alloc)
        /*0020*/ 	.word	0x00000000


	//----- nvinfo : EIATTR_FRAME_SIZE
	.align		4
.L_24:
        /*0024*/ 	.byte	0x04, 0x11
        /*0026*/ 	.short	(.L_26 - .L_25)
	.align		4
.L_25:
        /*0028*/ 	.word	index@($__internal_0_$__cuda_sm10x_tcgen05_guardrail_trap_col_being_dealloced_not_returned_by_alloc)
        /*002c*/ 	.word	0x00000000


	//----- nvinfo : EIATTR_FRAME_SIZE
	.align		4
.L_26:
        /*0030*/ 	.byte	0x04, 0x11
        /*0032*/ 	.short	(.L_28 - .L_27)
	.align		4
.L_27:
        /*0034*/ 	.word	index@(_ZN7cutlass13device_kernelINS_4gemm6kernel13GemmUniversalIN4cute5tupleIJiiiiEEENS1_10collective13CollectiveMmaINS1_35MainloopSm100TmaUmmaWarpSpecializedILi5ELi2ELi4ENS5_IJNS4_1CILi2EEENSA_ILi1EEESC_EEEEENS5_IJNSA_ILi128EEENSA_ILi192EEENSA_ILi256EEEEEEaNS5_IJlSC_lEEEaSJ_NS4_8TiledMMAINS4_8MMA_AtomIJNS4_21SM100_MMA_S8_2x1SM_SSIaaiLi128ELi192ELNS4_4UMMA5MajorE0ELSO_0ELNSN_8SaturateE0EEEEEENS4_6LayoutINS5_IJSC_SC_SC_EEENS5_IJNSA_ILi0EEESU_SU_EEEEENS5_IJNS4_10UnderscoreESX_SX_EEEEENS4_18SM100_TMA_2SM_LOADENS4_14ComposedLayoutINS4_7SwizzleILi3ELi4ELi3EEENS4_18smem_ptr_flag_bitsILi8EEENSS_INS5_IJNSA_ILi8EEESF_EEENS5_IJSF_SC_EEEEEEEvNS4_8identityES10_S1A_vS1B_EENS_8epilogue10collective18CollectiveEpilogueINS1D_23Sm100TmaWarpSpecializedILi3ELi2ELi32ELb0ELb0EEEJNS5_IJNSA_ILi64EEESG_SH_EEENS5_IJNSS_IS1I_SC_EENSS_INS5_IJNSA_ILi32EEESB_EEENS5_IJSC_NSA_ILi96EEEEEEEEEEEaSJ_aSJ_NS1D_6fusion15FusionCallbacksIS1H_NS1R_17LinearCombinationIaiaiLNS_15FloatRoundStyleE2EEES1J_S1Q_JEEENS4_5SM1004TMEM4LOAD26SM100_TMEM_LOAD_32dp32b32xENS4_13SM90_TMA_LOADENS11_INS12_ILi1ELi4ELi3EEES15_NSS_INS5_IJS16_S1L_EEENS5_IJS1L_SC_EEEEEEENS4_39AutoVectorizingCopyWithAssumedAlignmentILi128EEENS4_14SM90_TMA_STOREES26_S28_S28_EEEvvEEEEvNT_6ParamsE)
        /*0038*/ 	.word	0x00000000


	//----- nvinfo : EIATTR_MIN_STACK_SIZE
	.align		4
.L_28:
        /*003c*/ 	.byte	0x04, 0x12
        /*003e*/ 	.short	(.L_30 - .L_29)
	.align		4
.L_29:
        /*0040*/ 	.word	index@(_ZN7cutlass13device_kernelINS_4gemm6kernel13GemmUniversalIN4cute5tupleIJiiiiEEENS1_10collective13CollectiveMmaINS1_35MainloopSm100TmaUmmaWarpSpecializedILi5ELi2ELi4ENS5_IJNS4_1CILi2EEENSA_ILi1EEESC_EEEEENS5_IJNSA_ILi128EEENSA_ILi192EEENSA_ILi256EEEEEEaNS5_IJlSC_lEEEaSJ_NS4_8TiledMMAINS4_8MMA_AtomIJNS4_21SM100_MMA_S8_2x1SM_SSIaaiLi128ELi192ELNS4_4UMMA5MajorE0ELSO_0ELNSN_8SaturateE0EEEEEENS4_6LayoutINS5_IJSC_SC_SC_EEENS5_IJNSA_ILi0EEESU_SU_EEEEENS5_IJNS4_10UnderscoreESX_SX_EEEEENS4_18SM100_TMA_2SM_LOADENS4_14ComposedLayoutINS4_7SwizzleILi3ELi4ELi3EEENS4_18smem_ptr_flag_bitsILi8EEENSS_INS5_IJNSA_ILi8EEESF_EEENS5_IJSF_SC_EEEEEEEvNS4_8identityES10_S1A_vS1B_EENS_8epilogue10collective18CollectiveEpilogueINS1D_23Sm100TmaWarpSpecializedILi3ELi2ELi32ELb0ELb0EEEJNS5_IJNSA_ILi64EEESG_SH_EEENS5_IJNSS_IS1I_SC_EENSS_INS5_IJNSA_ILi32EEESB_EEENS5_IJSC_NSA_ILi96EEEEEEEEEEEaSJ_aSJ_NS1D_6fusion15FusionCallbacksIS1H_NS1R_17LinearCombinationIaiaiLNS_15FloatRoundStyleE2EEES1J_S1Q_JEEENS4_5SM1004TMEM4LOAD26SM100_TMEM_LOAD_32dp32b32xENS4_13SM90_TMA_LOADENS11_INS12_ILi1ELi4ELi3EEES15_NSS_INS5_IJS16_S1L_EEENS5_IJS1L_SC_EEEEEEENS4_39AutoVectorizingCopyWithAssumedAlignmentILi128EEENS4_14SM90_TMA_STOREES26_S28_S28_EEEvvEEEEvNT_6ParamsE)
        /*0044*/ 	.word	0x00000000
.L_30:


//--------------------- .nv.compat                --------------------------
	.section	.nv.compat,"",@"SHT_CUDA_COMPAT_INFO"
	.align	4
        /*0000*/ 	.byte	0x02, 0x09, 0x01, 0x00, 0x02, 0x02, 0x03, 0x00, 0x02, 0x05, 0x06, 0x00, 0x03, 0x07, 0x01, 0x01
        /*0010*/ 	.byte	0x02, 0x03, 0x01, 0x00, 0x02, 0x06, 0x01, 0x00, 0x04, 0x0b, 0x08, 0x00, 0x01, 0x00, 0x00, 0x00
        /*0020*/ 	.byte	0x00, 0x00, 0x00, 0x00


//--------------------- .nv.info._ZN7cutlass13device_kernelINS_4gemm6kernel13GemmUniversalIN4cute5tupleIJiiiiEEENS1_10collective13CollectiveMmaINS1_35MainloopSm100TmaUmmaWarpSpecializedILi5ELi2ELi4ENS5_IJNS4_1CILi2EEENSA_ILi1EEESC_EEEEENS5_IJNSA_ILi128EEENSA_ILi192EEENSA_ILi256EEEEEEaNS5_IJlSC_lEEEaSJ_NS4_8TiledMMAINS4_8MMA_AtomIJNS4_21SM100_MMA_S8_2x1SM_SSIaaiLi128ELi192ELNS4_4UMMA5MajorE0ELSO_0ELNSN_8SaturateE0EEEEEENS4_6LayoutINS5_IJSC_SC_SC_EEENS5_IJNSA_ILi0EEESU_SU_EEEEENS5_IJNS4_10UnderscoreESX_SX_EEEEENS4_18SM100_TMA_2SM_LOADENS4_14ComposedLayoutINS4_7SwizzleILi3ELi4ELi3EEENS4_18smem_ptr_flag_bitsILi8EEENSS_INS5_IJNSA_ILi8EEESF_EEENS5_IJSF_SC_EEEEEEEvNS4_8identityES10_S1A_vS1B_EENS_8epilogue10collective18CollectiveEpilogueINS1D_23Sm100TmaWarpSpecializedILi3ELi2ELi32ELb0ELb0EEEJNS5_IJNSA_ILi64EEESG_SH_EEENS5_IJNSS_IS1I_SC_EENSS_INS5_IJNSA_ILi32EEESB_EEENS5_IJSC_NSA_ILi96EEEEEEEEEEEaSJ_aSJ_NS1D_6fusion15FusionCallbacksIS1H_NS1R_17LinearCombinationIaiaiLNS_15FloatRoundStyleE2EEES1J_S1Q_JEEENS4_5SM1004TMEM4LOAD26SM100_TMEM_LOAD_32dp32b32xENS4_13SM90_TMA_LOADENS11_INS12_ILi1ELi4ELi3EEES15_NSS_INS5_IJS16_S1L_EEENS5_IJS1L_SC_EEEEEEENS4_39AutoVectorizingCopyWithAssumedAlignmentILi128EEENS4_14SM90_TMA_STOREES26_S28_S28_EEEvvEEEEvNT_6ParamsE --------------------------
	.section	.nv.info._ZN7cutlass13device_kernelINS_4gemm6kernel13GemmUniversalIN4cute5tupleIJiiiiEEENS1_10collective13CollectiveMmaINS1_35MainloopSm100TmaUmmaWarpSpecializedILi5ELi2ELi4ENS5_IJNS4_1CILi2EEENSA_ILi1EEESC_EEEEENS5_IJNSA_ILi128EEENSA_ILi192EEENSA_ILi256EEEEEEaNS5_IJlSC_lEEEaSJ_NS4_8TiledMMAINS4_8MMA_AtomIJNS4_21SM100_MMA_S8_2x1SM_SSIaaiLi128ELi192ELNS4_4UMMA5MajorE0ELSO_0ELNSN_8SaturateE0EEEEEENS4_6LayoutINS5_IJSC_SC_SC_EEENS5_IJNSA_ILi0EEESU_SU_EEEEENS5_IJNS4_10UnderscoreESX_SX_EEEEENS4_18SM100_TMA_2SM_LOADENS4_14ComposedLayoutINS4_7SwizzleILi3ELi4ELi3EEENS4_18smem_ptr_flag_bitsILi8EEENSS_INS5_IJNSA_ILi8EEESF_EEENS5_IJSF_SC_EEEEEEEvNS4_8identityES10_S1A_vS1B_EENS_8epilogue10collective18CollectiveEpilogueINS1D_23Sm100TmaWarpSpecializedILi3ELi2ELi32ELb0ELb0EEEJNS5_IJNSA_ILi64EEESG_SH_EEENS5_IJNSS_IS1I_SC_EENSS_INS5_IJNSA_ILi32EEESB_EEENS5_IJSC_NSA_ILi96EEEEEEEEEEEaSJ_aSJ_NS1D_6fusion15FusionCallbacksIS1H_NS1R_17LinearCombinationIaiaiLNS_15FloatRoundStyleE2EEES1J_S1Q_JEEENS4_5SM1004TMEM4LOAD26SM100_TMEM_LOAD_32dp32b32xENS4_13SM90_TMA_LOADENS11_INS12_ILi1ELi4ELi3EEES15_NSS_INS5_IJS16_S1L_EEENS5_IJS1L_SC_EEEEEEENS4_39AutoVectorizingCopyWithAssumedAlignmentILi128EEENS4_14SM90_TMA_STOREES26_S28_S28_EEEvvEEEEvNT_6ParamsE,"",@"SHT_CUDA_INFO"
	.sectionflags	@""
	.align	4


	//----- nvinfo : EIATTR_CUDA_API_VERSION
	.align		4
        /*0000*/ 	.byte	0x04, 0x37
        /*0002*/ 	.short	(.L_32 - .L_31)
.L_31:
        /*0004*/ 	.word	0x00000082


	//----- nvinfo : EIATTR_KPARAM_INFO
	.align		4
.L_32:
        /*0008*/ 	.byte	0x04, 0x17
        /*000a*/ 	.short	(.L_34 - .L_33)
.L_33:
        /*000c*/ 	.word	0x00000000
        /*0010*/ 	.short	0x0000
        /*0012*/ 	.short	0x0000
        /*0014*/ 	.byte	0x00, 0xf0, 0x01, 0x20


	//----- nvinfo : EIATTR_AT_ENTRY_FRAGMENTS
	.align		4
.L_34:
        /*0018*/ 	.byte	0x04, 0x4f
        /*001a*/ 	.short	(.L_36 - .L_35)


	//   ....[0]....
.L_35:
        /*001c*/ 	.word	0x00000007


	//----- nvinfo : EIATTR_RESERVED_SMEM_USED
	.align		4
.L_36:
        /*0020*/ 	.byte	0x01, 0x41
	.zero		2


	//----- nvinfo : EIATTR_SPARSE_MMA_MASK
	.align		4
        /*0024*/ 	.byte	0x03, 0x50
        /*0026*/ 	.short	0x0000


	//----- nvinfo : EIATTR_TCGEN05_2CTA_USED
	.align		4
        /*0028*/ 	.byte	0x01, 0x52
	.zero		2


	//----- nvinfo : EIATTR_MAXREG_COUNT
	.align		4
        /*002c*/ 	.byte	0x03, 0x1b
        /*002e*/ 	.short	0x00ff


	//----- nvinfo : EIATTR_NUM_BARRIERS
	.align		4
        /*0030*/ 	.byte	0x02, 0x4c
        /*0032*/ 	.byte	0x07
	.zero		1


	//----- nvinfo : EIATTR_EXTERNS
	.align		4
        /*0034*/ 	.byte	0x04, 0x0f
        /*0036*/ 	.short	(.L_38 - .L_37)


	//   ....[0]....
	.align		4
.L_37:
        /*0038*/ 	.word	index@(__assertfail)


	//----- nvinfo : EIATTR_MERCURY_ISA_VERSION
	.align		4
.L_38:
        /*003c*/ 	.byte	0x03, 0x5f
        /*003e*/ 	.short	0x0101


	//----- nvinfo : EIATTR_INT_WARP_WIDE_INSTR_OFFSETS
	.align		4
        /*0040*/ 	.byte	0x04, 0x31
        /*0042*/ 	.short	(.L_40 - .L_39)


	//   ....[0]....
.L_39:
        /*0044*/ 	.word	0x00000d10


	//   ....[1]....
        /*0048*/ 	.word	0x00000db0


	//   ....[2]....
        /*004c*/ 	.word	0x00002260


	//   ....[3]....
        /*0050*/ 	.word	0x00004390


	//   ....[4]....
        /*0054*/ 	.word	0x000043b0


	//   ....[5]....
        /*0058*/ 	.word	0x000043e0


	//   ....[6]....
        /*005c*/ 	.word	0x00004d10


	//   ....[7]....
        /*0060*/ 	.word	0x00004d30


	//   ....[8]....
        /*0064*/ 	.word	0x00004e30


	//   ....[9]....
        /*0068*/ 	.word	0x00004ee0


	//   ....[10]....
        /*006c*/ 	.word	0x00004f00


	//   ....[11]....
        /*0070*/ 	.word	0x00005030


	//   ....[12]....
        /*0074*/ 	.word	0x000051b0


	//   ....[13]....
        /*0078*/ 	.word	0x000051c0


	//   ....[14]....
        /*007c*/ 	.word	0x00005350


	//----- nvinfo : EIATTR_COOP_GROUP_MASK_REGIDS
	.align		4
.L_40:
        /*0080*/ 	.byte	0x04, 0x29
        /*0082*/ 	.short	(.L_42 - .L_41)


	//   ....[0]....
.L_41:
        /*0084*/ 	.word	0xffffffff


	//   ....[1]....
        /*0088*/ 	.word	0xffffffff


	//   ....[2]....
        /*008c*/ 	.word	0xffffffff


	//   ....[3]....
        /*0090*/ 	.word	0xffffffff


	//   ....[4]....
        /*0094*/ 	.word	0xffffffff


	//   ....[5]....
        /*0098*/ 	.word	0xffffffff


	//   ....[6]....
        /*009c*/ 	.word	0xffffffff


	//   ....[7]....
        /*00a0*/ 	.word	0xffffffff


	//   ....[8]....
        /*00a4*/ 	.word	0xffffffff


	//   ....[9]....
        /*00a8*/ 	.word	0xffffffff


	//   ....[10]....
        /*00ac*/ 	.word	0xffffffff


	//   ....[11]....
        /*00b0*/ 	.word	0xffffffff


	//   ....[12]....
        /*00b4*/ 	.word	0xffffffff


	//   ....[13]....
        /*00b8*/ 	.word	0xffffffff


	//----- nvinfo : EIATTR_COOP_GROUP_INSTR_OFFSETS
	.align		4
.L_42:
        /*00bc*/ 	.byte	0x04, 0x28
        /*00be*/ 	.short	(.L_44 - .L_43)


	//   ....[0]....
.L_43:
        /*00c0*/ 	.word	0x000000c0


	//   ....[1]....
        /*00c4*/ 	.word	0x00000500


	//   ....[2]....
        /*00c8*/ 	.word	0x000006a0


	//   ....[3]....
        /*00cc*/ 	.word	0x00000810


	//   ....[4]....
        /*00d0*/ 	.word	0x00000900


	//   ....[5]....
        /*00d4*/ 	.word	0x00000a60


	//   ....[6]....
        /*00d8*/ 	.word	0x00000bf0


	//   ....[7]....
        /*00dc*/ 	.word	0x00000e30


	//   ....[8]....
        /*00e0*/ 	.word	0x00002140


	//   ....[9]....
        /*00e4*/ 	.word	0x00002fb0


	//   ....[10]....
        /*00e8*/ 	.word	0x00003480


	//   ....[11]....
        /*00ec*/ 	.word	0x000034b0


	//   ....[12]....
        /*00f0*/ 	.word	0x000042a0


	//   ....[13]....
        /*00f4*/ 	.word	0x000044a0


	//----- nvinfo : EIATTR_VRC_CTA_INIT_COUNT
	.align		4
.L_44:
        /*00f8*/ 	.byte	0x02, 0x4a
        /*00fa*/ 	.byte	0x80
	.zero		1


	//----- nvinfo : EIATTR_SYSCALL_OFFSETS
	.align		4
        /*00fc*/ 	.byte	0x04, 0x46
        /*00fe*/ 	.short	(.L_46 - .L_45)


	//   ....[0]....
.L_45:
        /*0100*/ 	.word	0x00005dd0


	//   ....[1]....
        /*0104*/ 	.word	0x00005ef0


	//   ....[2]....
        /*0108*/ 	.word	0x000066c0


	//   ....[3]....
        /*010c*/ 	.word	0x00007540


	//   ....[4]....
        /*0110*/ 	.word	0x000083b0


	//----- nvinfo : EIATTR_MBARRIER_INSTR_OFFSETS
	.align		4
.L_46:
        /*0114*/ 	.byte	0x04, 0x39
        /*0116*/ 	.short	(.L_48 - .L_47)


	//   ....[0]....
.L_47:
        /*0118*/ 	.word	0x000005f0
        /*011c*/ 	.word	0x000000ff
        /*0120*/ 	.word	0x00000000
        /*0124*/ 	.short	0x0100
        /*0126*/ 	.byte	0x05
	.zero		1


	//   ....[1]....
        /*0128*/ 	.word	0x00000600
        /*012c*/ 	.word	0x000000ff
        /*0130*/ 	.word	0x00000028
        /*0134*/ 	.short	0x0100
        /*0136*/ 	.byte	0x05
	.zero		1


	//   ....[2]....
        /*0138*/ 	.word	0x00000610
        /*013c*/ 	.word	0x000000ff
        /*0140*/ 	.word	0x00000008
        /*0144*/ 	.short	0x0100
        /*0146*/ 	.byte	0x05
	.zero		1


	//   ....[3]....
        /*0148*/ 	.word	0x00000620
        /*014c*/ 	.word	0x000000ff
        /*0150*/ 	.word	0x00000030
        /*0154*/ 	.short	0x0100
        /*0156*/ 	.byte	0x05
	.zero		1


	//   ....[4]....
        /*0158*/ 	.word	0x00000630
        /*015c*/ 	.word	0x000000ff
        /*0160*/ 	.word	0x00000010
        /*0164*/ 	.short	0x0100
        /*0166*/ 	.byte	0x05
	.zero		1


	//   ....[5]....
        /*0168*/ 	.word	0x00000640
        /*016c*/ 	.word	0x000000ff
        /*0170*/ 	.word	0x00000038
        /*0174*/ 	.short	0x0100
        /*0176*/ 	.byte	0x05
	.zero		1


	//   ....[6]....
        /*0178*/ 	.word	0x00000650
        /*017c*/ 	.word	0x000000ff
        /*0180*/ 	.word	0x00000018
        /*0184*/ 	.short	0x0100
        /*0186*/ 	.byte	0x05
	.zero		1


	//   ....[7]....
        /*0188*/ 	.word	0x00000660
        /*018c*/ 	.word	0x000000ff
        /*0190*/ 	.word	0x00000040
        /*0194*/ 	.short	0x0100
        /*0196*/ 	.byte	0x05
	.zero		1


	//   ....[8]....
        /*0198*/ 	.word	0x00000670
        /*019c*/ 	.word	0x000000ff
        /*01a0*/ 	.word	0x00000020
        /*01a4*/ 	.short	0x0100
        /*01a6*/ 	.byte	0x05
	.zero		1


	//   ....[9]....
        /*01a8*/ 	.word	0x00000680
        /*01ac*/ 	.word	0x000000ff
        /*01b0*/ 	.word	0x00000048
        /*01b4*/ 	.short	0x0100
        /*01b6*/ 	.byte	0x05
	.zero		1


	//   ....[10]....
        /*01b8*/ 	.word	0x000007a0
        /*01bc*/ 	.word	0x000000ff
        /*01c0*/ 	.word	0x00000050
        /*01c4*/ 	.short	0x0100
        /*01c6*/ 	.byte	0x06
	.zero		1


	//   ....[11]....
        /*01c8*/ 	.word	0x000007b0
        /*01cc*/ 	.word	0x000000ff
        /*01d0*/ 	.word	0x00000068
        /*01d4*/ 	.short	0x0100
        /*01d6*/ 	.byte	0x06
	.zero		1


	//   ....[12]....
        /*01d8*/ 	.word	0x000007c0
        /*01dc*/ 	.word	0x000000ff
        /*01e0*/ 	.word	0x00000058
        /*01e4*/ 	.short	0x0100
        /*01e6*/ 	.byte	0x06
	.zero		1


	//   ....[13]....
        /*01e8*/ 	.word	0x000007d0
        /*01ec*/ 	.word	0x000000ff
        /*01f0*/ 	.word	0x00000070
        /*01f4*/ 	.short	0x0100
        /*01f6*/ 	.byte	0x06
	.zero		1


	//   ....[14]....
        /*01f8*/ 	.word	0x000007e0
        /*01fc*/ 	.word	0x000000ff
        /*0200*/ 	.word	0x00000060
        /*0204*/ 	.short	0x0100
        /*0206*/ 	.byte	0x06
	.zero		1


	//   ....[15]....
        /*0208*/ 	.word	0x000007f0
        /*020c*/ 	.word	0x000000ff
        /*0210*/ 	.word	0x00000078
        /*0214*/ 	.short	0x0100
        /*0216*/ 	.byte	0x06
	.zero		1


	//   ....[16]....
        /*0218*/ 	.word	0x000008d0
        /*021c*/ 	.word	0x000000ff
        /*0220*/ 	.word	0x00000080
        /*0224*/ 	.short	0x0100
        /*0226*/ 	.byte	0x05
	.zero		1


	//   ....[17]....
        /*0228*/ 	.word	0x000008e0
        /*022c*/ 	.word	0x000000ff
        /*0230*/ 	.word	0x00000088
        /*0234*/ 	.short	0x0100
        /*0236*/ 	.byte	0x05
	.zero		1


	//   ....[18]....
        /*0238*/ 	.word	0x00000a10
        /*023c*/ 	.word	0x000000ff
        /*0240*/ 	.word	0x00000090
        /*0244*/ 	.short	0x0100
        /*0246*/ 	.byte	0x05
	.zero		1


	//   ....[19]....
        /*0248*/ 	.word	0x00000a20
        /*024c*/ 	.word	0x000000ff
        /*0250*/ 	.word	0x000000a0
        /*0254*/ 	.short	0x0100
        /*0256*/ 	.byte	0x05
	.zero		1


	//   ....[20]....
        /*0258*/ 	.word	0x00000a30
        /*025c*/ 	.word	0x000000ff
        /*0260*/ 	.word	0x00000098
        /*0264*/ 	.short	0x0100
        /*0266*/ 	.byte	0x05
	.zero		1


	//   ....[21]....
        /*0268*/ 	.word	0x00000a40
        /*026c*/ 	.word	0x000000ff
        /*0270*/ 	.word	0x000000a8
        /*0274*/ 	.short	0x0100
        /*0276*/ 	.byte	0x05
	.zero		1


	//   ....[22]....
        /*0278*/ 	.word	0x00000b60
        /*027c*/ 	.word	0x000000ff
        /*0280*/ 	.word	0x000000b0
        /*0284*/ 	.short	0x0100
        /*0286*/ 	.byte	0x06
	.zero		1


	//   ....[23]....
        /*0288*/ 	.word	0x00000b70
        /*028c*/ 	.word	0x000000ff
        /*0290*/ 	.word	0x000000d0
        /*0294*/ 	.short	0x0100
        /*0296*/ 	.byte	0x06
	.zero		1


	//   ....[24]....
        /*0298*/ 	.word	0x00000b80
        /*029c*/ 	.word	0x000000ff
        /*02a0*/ 	.word	0x000000b8
        /*02a4*/ 	.short	0x0100
        /*02a6*/ 	.byte	0x06
	.zero		1


	//   ....[25]....
        /*02a8*/ 	.word	0x00000b90
        /*02ac*/ 	.word	0x000000ff
        /*02b0*/ 	.word	0x000000d8
        /*02b4*/ 	.short	0x0100
        /*02b6*/ 	.byte	0x06
	.zero		1


	//   ....[26]....
        /*02b8*/ 	.word	0x00000ba0
        /*02bc*/ 	.word	0x000000ff
        /*02c0*/ 	.word	0x000000c0
        /*02c4*/ 	.short	0x0100
        /*02c6*/ 	.byte	0x06
	.zero		1


	//   ....[27]....
        /*02c8*/ 	.word	0x00000bb0
        /*02cc*/ 	.word	0x000000ff
        /*02d0*/ 	.word	0x000000e0
        /*02d4*/ 	.short	0x0100
        /*02d6*/ 	.byte	0x06
	.zero		1


	//   ....[28]....
        /*02d8*/ 	.word	0x00000bc0
        /*02dc*/ 	.word	0x000000ff
        /*02e0*/ 	.word	0x000000c8
        /*02e4*/ 	.short	0x0100
        /*02e6*/ 	.byte	0x06
	.zero		1


	//   ....[29]....
        /*02e8*/ 	.word	0x00000bd0
        /*02ec*/ 	.word	0x000000ff
        /*02f0*/ 	.word	0x000000e8
        /*02f4*/ 	.short	0x0100
        /*02f6*/ 	.byte	0x06
	.zero		1


	//   ....[30]....
        /*02f8*/ 	.word	0x00000cc0
        /*02fc*/ 	.word	0x000000ff
        /*0300*/ 	.word	0x000000f0
        /*0304*/ 	.short	0x0100
        /*0306*/ 	.byte	0x05
	.zero		1


	//   ....[31]....
        /*0308*/ 	.word	0x00000cd0
        /*030c*/ 	.word	0x000000ff
        /*0310*/ 	.word	0x00000100
        /*0314*/ 	.short	0x0100
        /*0316*/ 	.byte	0x05
	.zero		1


	//   ....[32]....
        /*0318*/ 	.word	0x00000ce0
        /*031c*/ 	.word	0x000000ff
        /*0320*/ 	.word	0x000000f8
        /*0324*/ 	.short	0x0100
        /*0326*/ 	.byte	0x05
	.zero		1


	//   ....[33]....
        /*0328*/ 	.word	0x00000cf0
        /*032c*/ 	.word	0x000000ff
        /*0330*/ 	.word	0x00000108
        /*0334*/ 	.short	0x0100
        /*0336*/ 	.byte	0x05
	.zero		1


	//   ....[34]....
        /*0338*/ 	.word	0x00000de0
        /*033c*/ 	.word	0x000000ff
        /*0340*/ 	.word	0x00000110
        /*0344*/ 	.short	0x0100
        /*0346*/ 	.byte	0x04
	.zero		1


	//   ....[35]....
        /*0348*/ 	.word	0x000017e0
        /*034c*/ 	.word	0x00000003
        /*0350*/ 	.word	0x00000100
        /*0354*/ 	.short	0x010a
        /*0356*/ 	.byte	0xff
	.zero		1


	//   ....[36]....
        /*0358*/ 	.word	0x00001810
        /*035c*/ 	.word	0x00000003
        /*0360*/ 	.word	0x000000f0
        /*0364*/ 	.short	0x0101
        /*0366*/ 	.byte	0xff
	.zero		1


	//   ....[37]....
        /*0368*/ 	.word	0x00001920
        /*036c*/ 	.word	0x000000ff
        /*0370*/ 	.word	0x00000028
        /*0374*/ 	.short	0x010a
        /*0376*/ 	.byte	0x05
	.zero		1


	//   ....[38]....
        /*0378*/ 	.word	0x000019e0
        /*037c*/ 	.word	0x000000ff
        /*0380*/ 	.word	0x00000028
        /*0384*/ 	.short	0x010a
        /*0386*/ 	.byte	0x21
	.zero		1


	//   ....[39]....
        /*0388*/ 	.word	0x00001b90
        /*038c*/ 	.word	0x000000ff
        /*0390*/ 	.word	0x00000028
        /*0394*/ 	.short	0x010a
        /*0396*/ 	.byte	0x08
	.zero		1


	//   ....[40]....
        /*0398*/ 	.word	0x00001d50
        /*039c*/ 	.word	0x000000ff
        /*03a0*/ 	.word	0x00000088
        /*03a4*/ 	.short	0x0101
        /*03a6*/ 	.byte	0x04
	.zero		1


	//   ....[41]....
        /*03a8*/ 	.word	0x00001d70
        /*03ac*/ 	.word	0x000000ff
        /*03b0*/ 	.word	0x00000028
        /*03b4*/ 	.short	0x010a
        /*03b6*/ 	.byte	0x05
	.zero		1


	//   ....[42]....
        /*03b8*/ 	.word	0x00001df0
        /*03bc*/ 	.word	0x000000ff
        /*03c0*/ 	.word	0x00000028
        /*03c4*/ 	.short	0x010a
        /*03c6*/ 	.byte	0x21
	.zero		1


	//   ....[43]....
        /*03c8*/ 	.word	0x00001f80
        /*03cc*/ 	.word	0x000000ff
        /*03d0*/ 	.word	0x00000028
        /*03d4*/ 	.short	0x010a
        /*03d6*/ 	.byte	0x08
	.zero		1


	//   ....[44]....
        /*03d8*/ 	.word	0x00002170
        /*03dc*/ 	.word	0x00000002
        /*03e0*/ 	.word	0x00000090
        /*03e4*/ 	.short	0x010a
        /*03e6*/ 	.byte	0xff
	.zero		1


	//   ....[45]....
        /*03e8*/ 	.word	0x00002230
        /*03ec*/ 	.word	0x00000002
        /*03f0*/ 	.word	0x00000000
        /*03f4*/ 	.short	0x0101
        /*03f6*/ 	.byte	0xff
	.zero		1


	//   ....[46]....
        /*03f8*/ 	.word	0x00002790
        /*03fc*/ 	.word	0x000000ff
        /*0400*/ 	.word	0x00000000
        /*0404*/ 	.short	0x010a
        /*0406*/ 	.byte	0x05
	.zero		1


	//   ....[47]....
        /*0408*/ 	.word	0x00002820
        /*040c*/ 	.word	0x000000ff
        /*0410*/ 	.word	0x00000000
        /*0414*/ 	.short	0x010a
        /*0416*/ 	.byte	0x05
	.zero		1


	//   ....[48]....
        /*0418*/ 	.word	0x000028b0
        /*041c*/ 	.word	0x000000ff
        /*0420*/ 	.word	0x00000000
        /*0424*/ 	.short	0x010a
        /*0426*/ 	.byte	0x05
	.zero		1


	//   ....[49]....
        /*0428*/ 	.word	0x00002940
        /*042c*/ 	.word	0x000000ff
        /*0430*/ 	.word	0x00000000
        /*0434*/ 	.short	0x010a
        /*0436*/ 	.byte	0x05
	.zero		1


	//   ....[50]....
        /*0438*/ 	.word	0x000029e0
        /*043c*/ 	.word	0x00000000
        /*0440*/ 	.word	0x00000000
        /*0444*/ 	.short	0x010a
        /*0446*/ 	.byte	0xff
	.zero		1


	//   ....[51]....
        /*0448*/ 	.word	0x00002b10
        /*044c*/ 	.word	0x00000000
        /*0450*/ 	.word	0x000000f0
        /*0454*/ 	.short	0x010a
        /*0456*/ 	.byte	0xff
	.zero		1


	//   ....[52]....
        /*0458*/ 	.word	0x00002b80
        /*045c*/ 	.word	0x00000004
        /*0460*/ 	.word	0x00000000
        /*0464*/ 	.short	0x0101
        /*0466*/ 	.byte	0xff
	.zero		1


	//   ....[53]....
        /*0468*/ 	.word	0x00002ba0
        /*046c*/ 	.word	0x000000ff
        /*0470*/ 	.word	0x000000a0
        /*0474*/ 	.short	0x010a
        /*0476*/ 	.byte	0x05
	.zero		1


	//   ....[54]....
        /*0478*/ 	.word	0x00002cc0
        /*047c*/ 	.word	0x00000000
        /*0480*/ 	.word	0x00000090
        /*0484*/ 	.short	0x010a
        /*0486*/ 	.byte	0xff
	.zero		1


	//   ....[55]....
        /*0488*/ 	.word	0x00002dc0
        /*048c*/ 	.word	0x00000000
        /*0490*/ 	.word	0x00000000
        /*0494*/ 	.short	0x0101
        /*0496*/ 	.byte	0xff
	.zero		1


	//   ....[56]....
        /*0498*/ 	.word	0x00002e50
        /*049c*/ 	.word	0x000000ff
        /*04a0*/ 	.word	0x000000a0
        /*04a4*/ 	.short	0x0106
        /*04a6*/ 	.byte	0x05
	.zero		1


	//   ....[57]....
        /*04a8*/ 	.word	0x00002e70
        /*04ac*/ 	.word	0x000000ff
        /*04b0*/ 	.word	0x000000a0
        /*04b4*/ 	.short	0x010a
        /*04b6*/ 	.byte	0x05
	.zero		1


	//   ....[58]....
        /*04b8*/ 	.word	0x00002f00
        /*04bc*/ 	.word	0x000000ff
        /*04c0*/ 	.word	0x000000a0
        /*04c4*/ 	.short	0x0106
        /*04c6*/ 	.byte	0x04
	.zero		1


	//   ....[59]....
        /*04c8*/ 	.word	0x00002f40
        /*04cc*/ 	.word	0x00000000
        /*04d0*/ 	.word	0x000000a0
        /*04d4*/ 	.short	0x010a
        /*04d6*/ 	.byte	0xff
	.zero		1


	//   ....[60]....
        /*04d8*/ 	.word	0x00003180
        /*04dc*/ 	.word	0x000000ff
        /*04e0*/ 	.word	0x00000008
        /*04e4*/ 	.short	0x010a
        /*04e6*/ 	.byte	0x04
	.zero		1


	//   ....[61]....
        /*04e8*/ 	.word	0x000031a0
        /*04ec*/ 	.word	0x000000ff
        /*04f0*/ 	.word	0x00000008
        /*04f4*/ 	.short	0x010a
        /*04f6*/ 	.byte	0x04
	.zero		1


	//   ....[62]....
        /*04f8*/ 	.word	0x00003330
        /*04fc*/ 	.word	0x000000ff
        /*0500*/ 	.word	0x00000008
        /*0504*/ 	.short	0x010a
        /*0506*/ 	.byte	0x04
	.zero		1


	//   ....[63]....
        /*0508*/ 	.word	0x00003350
        /*050c*/ 	.word	0x000000ff
        /*0510*/ 	.word	0x00000008
        /*0514*/ 	.short	0x010a
        /*0516*/ 	.byte	0x04
	.zero		1


	//   ....[64]....
        /*0518*/ 	.word	0x00003410
        /*051c*/ 	.word	0x000000ff
        /*0520*/ 	.word	0x00000000
        /*0524*/ 	.short	0x0101
        /*0526*/ 	.byte	0x05
	.zero		1


	//   ....[65]....
        /*0528*/ 	.word	0x000037d0
        /*052c*/ 	.word	0x00000000
        /*0530*/ 	.word	0x00000090
        /*0534*/ 	.short	0x010a
        /*0536*/ 	.byte	0xff
	.zero		1


	//   ....[66]....
        /*0538*/ 	.word	0x00003890
        /*053c*/ 	.word	0x00000000
        /*0540*/ 	.word	0x00000000
        /*0544*/ 	.short	0x0101
        /*0546*/ 	.byte	0xff
	.zero		1


	//   ....[67]....
        /*0548*/ 	.word	0x00003950
        /*054c*/ 	.word	0x000000ff
        /*0550*/ 	.word	0x00000000
        /*0554*/ 	.short	0x010a
        /*0556*/ 	.byte	0x05
	.zero		1


	//   ....[68]....
        /*0558*/ 	.word	0x00003960
        /*055c*/ 	.word	0x000000ff
        /*0560*/ 	.word	0x000000d0
        /*0564*/ 	.short	0x010a
        /*0566*/ 	.byte	0x13
	.zero		1


	//   ....[69]....
        /*0568*/ 	.word	0x00003a10
        /*056c*/ 	.word	0x000000ff
        /*0570*/ 	.word	0x00000000
        /*0574*/ 	.short	0x010a
        /*0576*/ 	.byte	0x1a
	.zero		1


	//   ....[70]....
        /*0578*/ 	.word	0x00003b40
        /*057c*/ 	.word	0x000000ff
        /*0580*/ 	.word	0x00000000
        /*0584*/ 	.short	0x010a
        /*0586*/ 	.byte	0x1b
	.zero		1


	//   ....[71]....
        /*0588*/ 	.word	0x00003f80
        /*058c*/ 	.word	0x000000ff
        /*0590*/ 	.word	0x00000000
        /*0594*/ 	.short	0x010a
        /*0596*/ 	.byte	0x06
	.zero		1


	//   ....[72]....
        /*0598*/ 	.word	0x00004010
        /*059c*/ 	.word	0x000000ff
        /*05a0*/ 	.word	0x00000000
        /*05a4*/ 	.short	0x010a
        /*05a6*/ 	.byte	0x06
	.zero		1


	//   ....[73]....
        /*05a8*/ 	.word	0x000040a0
        /*05ac*/ 	.word	0x000000ff
        /*05b0*/ 	.word	0x00000000
        /*05b4*/ 	.short	0x010a
        /*05b6*/ 	.byte	0x06
	.zero		1


	//   ....[74]....
        /*05b8*/ 	.word	0x00004140
        /*05bc*/ 	.word	0x00000000
        /*05c0*/ 	.word	0x00000000
        /*05c4*/ 	.short	0x010a
        /*05c6*/ 	.byte	0xff
	.zero		1


	//   ....[75]....
        /*05c8*/ 	.word	0x00004180
        /*05cc*/ 	.word	0x00000000
        /*05d0*/ 	.word	0x00000000
        /*05d4*/ 	.short	0x010a
        /*05d6*/ 	.byte	0xff
	.zero		1


	//   ....[76]....
        /*05d8*/ 	.word	0x000041f0
        /*05dc*/ 	.word	0x000000ff
        /*05e0*/ 	.word	0x00000000
        /*05e4*/ 	.short	0x0101
        /*05e6*/ 	.byte	0x05
	.zero		1


	//   ....[77]....
        /*05e8*/ 	.word	0x00004230
        /*05ec*/ 	.word	0x000000ff
        /*05f0*/ 	.word	0x00000110
        /*05f4*/ 	.short	0x010a
        /*05f6*/ 	.byte	0x0b
	.zero		1


	//   ....[78]....
        /*05f8*/ 	.word	0x00004290
        /*05fc*/ 	.word	0x000000ff
        /*0600*/ 	.word	0x00000000
        /*0604*/ 	.short	0x0101
        /*0606*/ 	.byte	0x05
	.zero		1


	//   ....[79]....
        /*0608*/ 	.word	0x000046c0
        /*060c*/ 	.word	0x00000000
        /*0610*/ 	.word	0x00000090
        /*0614*/ 	.short	0x010a
        /*0616*/ 	.byte	0xff
	.zero		1


	//   ....[80]....
        /*0618*/ 	.word	0x00004780
        /*061c*/ 	.word	0x00000000
        /*0620*/ 	.word	0x00000000
        /*0624*/ 	.short	0x0101
        /*0626*/ 	.byte	0xff
	.zero		1


	//   ....[81]....
        /*0628*/ 	.word	0x00004aa0
        /*062c*/ 	.word	0x000000ff
        /*0630*/ 	.word	0x00000088
        /*0634*/ 	.short	0x010a
        /*0636*/ 	.byte	0x06
	.zero		1


	//   ....[82]....
        /*0638*/ 	.word	0x00004c90
        /*063c*/ 	.word	0x000000ff
        /*0640*/ 	.word	0x00000068
        /*0644*/ 	.short	0x010a
        /*0646*/ 	.byte	0x06
	.zero		1


	//   ....[83]....
        /*0648*/ 	.word	0x00004e80
        /*064c*/ 	.word	0x000000ff
        /*0650*/ 	.word	0x00000050
        /*0654*/ 	.short	0x010b
        /*0656*/ 	.byte	0x06
	.zero		1


	//   ....[84]....
        /*0658*/ 	.word	0x00004e90
        /*065c*/ 	.word	0x000000ff
        /*0660*/ 	.word	0x00000000
        /*0664*/ 	.short	0x0101
        /*0666*/ 	.byte	0x0d
	.zero		1


	//   ....[85]....
        /*0668*/ 	.word	0x00004ea0
        /*066c*/ 	.word	0x000000ff
        /*0670*/ 	.word	0x00000070
        /*0674*/ 	.short	0x010a
        /*0676*/ 	.byte	0x06
	.zero		1


	//   ....[86]....
        /*0678*/ 	.word	0x000050d0
        /*067c*/ 	.word	0x000000ff
        /*0680*/ 	.word	0x00000058
        /*0684*/ 	.short	0x010b
        /*0686*/ 	.byte	0x06
	.zero		1


	//   ....[87]....
        /*0688*/ 	.word	0x00005140
        /*068c*/ 	.word	0x000000ff
        /*0690*/ 	.word	0x00000000
        /*0694*/ 	.short	0x0101
        /*0696*/ 	.byte	0x0d
	.zero		1


	//   ....[88]....
        /*0698*/ 	.word	0x00005180
        /*069c*/ 	.word	0x000000ff
        /*06a0*/ 	.word	0x00000078
        /*06a4*/ 	.short	0x010a
        /*06a6*/ 	.byte	0x06
	.zero		1


	//   ....[89]....
        /*06a8*/ 	.word	0x000053b0
        /*06ac*/ 	.word	0x000000ff
        /*06b0*/ 	.word	0x00000060
        /*06b4*/ 	.short	0x010b
        /*06b6*/ 	.byte	0x06
	.zero		1


	//   ....[90]....
        /*06b8*/ 	.word	0x000053d0
        /*06bc*/ 	.word	0x000000ff
        /*06c0*/ 	.word	0x00000000
        /*06c4*/ 	.short	0x0101
        /*06c6*/ 	.byte	0x07
	.zero		1


	//   ....[91]....
        /*06c8*/ 	.word	0x00005400
        /*06cc*/ 	.word	0x000000ff
        /*06d0*/ 	.word	0x00000068
        /*06d4*/ 	.short	0x010a
        /*06d6*/ 	.byte	0x06
	.zero		1


	//   ....[92]....
        /*06d8*/ 	.word	0x00005420
        /*06dc*/ 	.word	0x000000ff
        /*06e0*/ 	.word	0x00000070
        /*06e4*/ 	.short	0x010a
        /*06e6*/ 	.byte	0x06
	.zero		1


	//   ....[93]....
        /*06e8*/ 	.word	0x00005460
        /*06ec*/ 	.word	0x00000000
        /*06f0*/ 	.word	0x00000078
        /*06f4*/ 	.short	0x010a
        /*06f6*/ 	.byte	0xff
	.zero		1


	//   ....[94]....
        /*06f8*/ 	.word	0x000057a0
        /*06fc*/ 	.word	0x00000000
        /*0700*/ 	.word	0x00000090
        /*0704*/ 	.short	0x010a
        /*0706*/ 	.byte	0xff
	.zero		1


	//   ....[95]....
        /*0708*/ 	.word	0x000058b0
        /*070c*/ 	.word	0x00000000
        /*0710*/ 	.word	0x00000000
        /*0714*/ 	.short	0x0101
        /*0716*/ 	.byte	0xff
	.zero		1


	//   ....[96]....
        /*0718*/ 	.word	0x00006290
        /*071c*/ 	.word	0x00000005
        /*0720*/ 	.word	0x00000050
        /*0724*/ 	.short	0x010a
        /*0726*/ 	.byte	0xff
	.zero		1


	//   ....[97]....
        /*0728*/ 	.word	0x000062e0
        /*072c*/ 	.word	0x00000067
        /*0730*/ 	.word	0x000000b0
        /*0734*/ 	.short	0x010a
        /*0736*/ 	.byte	0xff
	.zero		1


	//   ....[98]....
        /*0738*/ 	.word	0x00006400
        /*073c*/ 	.word	0x00000005
        /*0740*/ 	.word	0x00000050
        /*0744*/ 	.short	0x010a
        /*0746*/ 	.byte	0xff
	.zero		1


	//   ....[99]....
        /*0748*/ 	.word	0x00006520
        /*074c*/ 	.word	0x00000000
        /*0750*/ 	.word	0x00000000
        /*0754*/ 	.short	0x0101
        /*0756*/ 	.byte	0xff
	.zero		1


	//   ....[100]....
        /*0758*/ 	.word	0x000065a0
        /*075c*/ 	.word	0x00000067
        /*0760*/ 	.word	0x000000b0
        /*0764*/ 	.short	0x010a
        /*0766*/ 	.byte	0xff
	.zero		1


	//   ....[101]....
        /*0768*/ 	.word	0x000071e0
        /*076c*/ 	.word	0x00000004
        /*0770*/ 	.word	0x00000050
        /*0774*/ 	.short	0x010a
        /*0776*/ 	.byte	0xff
	.zero		1


	//   ....[102]....
        /*0778*/ 	.word	0x000072a0
        /*077c*/ 	.word	0x00000004
        /*0780*/ 	.word	0x00000050
        /*0784*/ 	.short	0x010a
        /*0786*/ 	.byte	0xff
	.zero		1


	//   ....[103]....
        /*0788*/ 	.word	0x000073e0
        /*078c*/ 	.word	0x00000003
        /*0790*/ 	.word	0x00000000
        /*0794*/ 	.short	0x0101
        /*0796*/ 	.byte	0xff
	.zero		1


	//   ....[104]....
        /*0798*/ 	.word	0x00008050
        /*079c*/ 	.word	0x00000003
        /*07a0*/ 	.word	0x00000050
        /*07a4*/ 	.short	0x010a
        /*07a6*/ 	.byte	0xff
	.zero		1


	//   ....[105]....
        /*07a8*/ 	.word	0x00008110
        /*07ac*/ 	.word	0x00000003
        /*07b0*/ 	.word	0x00000050
        /*07b4*/ 	.short	0x010a
        /*07b6*/ 	.byte	0xff
	.zero		1


	//   ....[106]....
        /*07b8*/ 	.word	0x00008250
        /*07bc*/ 	.word	0x00000003
        /*07c0*/ 	.word	0x00000000
        /*07c4*/ 	.short	0x0101
        /*07c6*/ 	.byte	0xff
	.zero		1


	//   ....[107]....
        /*07c8*/ 	.word	0x00008520
        /*07cc*/ 	.word	0x00000067
        /*07d0*/ 	.word	0x00000000
        /*07d4*/ 	.short	0x0101
        /*07d6*/ 	.byte	0xff
	.zero		1


	//   ....[108]....
        /*07d8*/ 	.word	0x00009000
        /*07dc*/ 	.word	0x00000003
        /*07e0*/ 	.word	0x00000100
        /*07e4*/ 	.short	0x010a
        /*07e6*/ 	.byte	0xff
	.zero		1


	//   ....[109]....
        /*07e8*/ 	.word	0x00009060
        /*07ec*/ 	.word	0x00000002
        /*07f0*/ 	.word	0x00000028
        /*07f4*/ 	.short	0x010a
        /*07f6*/ 	.byte	0xff
	.zero		1


	//   ....[110]....
        /*07f8*/ 	.word	0x000090c0
        /*07fc*/ 	.word	0x00000002
        /*0800*/ 	.word	0x00000028
        /*0804*/ 	.short	0x010a
        /*0806*/ 	.byte	0xff
	.zero		1


	//   ....[111]....
        /*0808*/ 	.word	0x00009110
        /*080c*/ 	.word	0x00000002
        /*0810*/ 	.word	0x00000090
        /*0814*/ 	.short	0x010a
        /*0816*/ 	.byte	0xff
	.zero		1


	//   ....[112]....
        /*0818*/ 	.word	0x00009170
        /*081c*/ 	.word	0x00000000
        /*0820*/ 	.word	0x00000000
        /*0824*/ 	.short	0x010a
        /*0826*/ 	.byte	0xff
	.zero		1


	//   ....[113]....
        /*0828*/ 	.word	0x000091d0
        /*082c*/ 	.word	0x00000000
        /*0830*/ 	.word	0x00000000
        /*0834*/ 	.short	0x010a
        /*0836*/ 	.byte	0xff
	.zero		1


	//   ....[114]....
        /*0838*/ 	.word	0x00009230
        /*083c*/ 	.word	0x00000000
        /*0840*/ 	.word	0x00000000
        /*0844*/ 	.short	0x010a
        /*0846*/ 	.byte	0xff
	.zero		1


	//   ....[115]....
        /*0848*/ 	.word	0x00009290
        /*084c*/ 	.word	0x00000000
        /*0850*/ 	.word	0x00000000
        /*0854*/ 	.short	0x010a
        /*0856*/ 	.byte	0xff
	.zero		1


	//   ....[116]....
        /*0858*/ 	.word	0x000092e0
        /*085c*/ 	.word	0x00000000
        /*0860*/ 	.word	0x000000f0
        /*0864*/ 	.short	0x010a
        /*0866*/ 	.byte	0xff
	.zero		1


	//   ....[117]....
        /*0868*/ 	.word	0x00009340
        /*086c*/ 	.word	0x00000000
        /*0870*/ 	.word	0x000000a0
        /*0874*/ 	.short	0x010a
        /*0876*/ 	.byte	0xff
	.zero		1


	//   ....[118]....
        /*0878*/ 	.word	0x00009390
        /*087c*/ 	.word	0x00000000
        /*0880*/ 	.word	0x00000090
        /*0884*/ 	.short	0x010a
        /*0886*/ 	.byte	0xff
	.zero		1


	//   ....[119]....
        /*0888*/ 	.word	0x000093f0
        /*088c*/ 	.word	0x00000000
        /*0890*/ 	.word	0x000000a0
        /*0894*/ 	.short	0x010a
        /*0896*/ 	.byte	0xff
	.zero		1


	//   ....[120]....
        /*0898*/ 	.word	0x00009450
        /*089c*/ 	.word	0x00000004
        /*08a0*/ 	.word	0x00000008
        /*08a4*/ 	.short	0x010a
        /*08a6*/ 	.byte	0xff
	.zero		1


	//   ....[121]....
        /*08a8*/ 	.word	0x00009530
        /*08ac*/ 	.word	0x00000002
        /*08b0*/ 	.word	0x00000008
        /*08b4*/ 	.short	0x010a
        /*08b6*/ 	.byte	0xff
	.zero		1


	//   ....[122]....
        /*08b8*/ 	.word	0x00009580
        /*08bc*/ 	.word	0x00000000
        /*08c0*/ 	.word	0x00000090
        /*08c4*/ 	.short	0x010a
        /*08c6*/ 	.byte	0xff
	.zero		1


	//   ....[123]....
        /*08c8*/ 	.word	0x000095e0
        /*08cc*/ 	.word	0x00000000
        /*08d0*/ 	.word	0x000000d0
        /*08d4*/ 	.short	0x010a
        /*08d6*/ 	.byte	0xff
	.zero		1


	//   ....[124]....
        /*08d8*/ 	.word	0x00009640
        /*08dc*/ 	.word	0x00000000
        /*08e0*/ 	.word	0x00000000
        /*08e4*/ 	.short	0x010a
        /*08e6*/ 	.byte	0xff
	.zero		1


	//   ....[125]....
        /*08e8*/ 	.word	0x000096a0
        /*08ec*/ 	.word	0x00000000
        /*08f0*/ 	.word	0x00000000
        /*08f4*/ 	.short	0x010a
        /*08f6*/ 	.byte	0xff
	.zero		1


	//   ....[126]....
        /*08f8*/ 	.word	0x00009700
        /*08fc*/ 	.word	0x00000000
        /*0900*/ 	.word	0x00000000
        /*0904*/ 	.short	0x010a
        /*0906*/ 	.byte	0xff
	.zero		1


	//   ....[127]....
        /*0908*/ 	.word	0x00009760
        /*090c*/ 	.word	0x00000000
        /*0910*/ 	.word	0x00000000
        /*0914*/ 	.short	0x010a
        /*0916*/ 	.byte	0xff
	.zero		1


	//   ....[128]....
        /*0918*/ 	.word	0x000097c0
        /*091c*/ 	.word	0x00000000
        /*0920*/ 	.word	0x00000110
        /*0924*/ 	.short	0x010a
        /*0926*/ 	.byte	0xff
	.zero		1


	//   ....[129]....
        /*0928*/ 	.word	0x00009810
        /*092c*/ 	.word	0x00000000
        /*0930*/ 	.word	0x00000090
        /*0934*/ 	.short	0x010a
        /*0936*/ 	.byte	0xff
	.zero		1


	//   ....[130]....
        /*0938*/ 	.word	0x00009870
        /*093c*/ 	.word	0x00000000
        /*0940*/ 	.word	0x00000088
        /*0944*/ 	.short	0x010a
        /*0946*/ 	.byte	0xff
	.zero		1


	//   ....[131]....
        /*0948*/ 	.word	0x000098d0
        /*094c*/ 	.word	0x00000003
        /*0950*/ 	.word	0x00000068
        /*0954*/ 	.short	0x010a
        /*0956*/ 	.byte	0xff
	.zero		1


	//   ....[132]....
        /*0958*/ 	.word	0x00009930
        /*095c*/ 	.word	0x00000003
        /*0960*/ 	.word	0x00000070
        /*0964*/ 	.short	0x010a
        /*0966*/ 	.byte	0xff
	.zero		1


	//   ....[133]....
        /*0968*/ 	.word	0x00009990
        /*096c*/ 	.word	0x00000003
        /*0970*/ 	.word	0x00000078
        /*0974*/ 	.short	0x010a
        /*0976*/ 	.byte	0xff
	.zero		1


	//   ....[134]....
        /*0978*/ 	.word	0x000099f0
        /*097c*/ 	.word	0x00000000
        /*0980*/ 	.word	0x00000068
        /*0984*/ 	.short	0x010a
        /*0986*/ 	.byte	0xff
	.zero		1


	//   ....[135]....
        /*0988*/ 	.word	0x00009a50
        /*098c*/ 	.word	0x00000000
        /*0990*/ 	.word	0x00000070
        /*0994*/ 	.short	0x010a
        /*0996*/ 	.byte	0xff
	.zero		1


	//   ....[136]....
        /*0998*/ 	.word	0x00009aa0
        /*099c*/ 	.word	0x00000000
        /*09a0*/ 	.word	0x00000090
        /*09a4*/ 	.short	0x010a
        /*09a6*/ 	.byte	0xff
	.zero		1


	//   ....[137]....
        /*09a8*/ 	.word	0x00009af0
        /*09ac*/ 	.word	0x00000005
        /*09b0*/ 	.word	0x00000050
        /*09b4*/ 	.short	0x010a
        /*09b6*/ 	.byte	0xff
	.zero		1


	//   ....[138]....
        /*09b8*/ 	.word	0x00009b40
        /*09bc*/ 	.word	0x00000067
        /*09c0*/ 	.word	0x000000b0
        /*09c4*/ 	.short	0x010a
        /*09c6*/ 	.byte	0xff
	.zero		1


	//   ....[139]....
        /*09c8*/ 	.word	0x00009b90
        /*09cc*/ 	.word	0x00000004
        /*09d0*/ 	.word	0x00000050
        /*09d4*/ 	.short	0x010a
        /*09d6*/ 	.byte	0xff
	.zero		1


	//   ....[140]....
        /*09d8*/ 	.word	0x00009be0
        /*09dc*/ 	.word	0x00000003
        /*09e0*/ 	.word	0x00000050
        /*09e4*/ 	.short	0x010a
        /*09e6*/ 	.byte	0xff
	.zero		1


	//----- nvinfo : EIATTR_NUM_MBARRIERS
	.align		4
.L_48:
        /*09e8*/ 	.byte	0x03, 0x38
        /*09ea*/ 	.short	0x0023


	//----- nvinfo : EIATTR_EXIT_INSTR_OFFSETS
	.align		4
        /*09ec*/ 	.byte	0x04, 0x1c
        /*09ee*/ 	.short	(.L_50 - .L_49)


	//   ....[0]....
.L_49:
        /*09f0*/ 	.word	0x00002a10


	//   ....[1]....
        /*09f4*/ 	.word	0x00002f10


	//   ....[2]....
        /*09f8*/ 	.word	0x00002f70


	//   ....[3]....
        /*09fc*/ 	.word	0x000044b0


	//   ....[4]....
        /*0a00*/ 	.word	0x00005490


	//   ....[5]....
        /*0a04*/ 	.word	0x000054d0


	//   ....[6]....
        /*0a08*/ 	.word	0x00008ff0


	//----- nvinfo : EIATTR_MAX_THREADS
	.align		4
.L_50:
        /*0a0c*/ 	.byte	0x04, 0x05
        /*0a0e*/ 	.short	(.L_52 - .L_51)
.L_51:
        /*0a10*/ 	.word	0x00000100
        /*0a14*/ 	.word	0x00000001
        /*0a18*/ 	.word	0x00000001


	//----- nvinfo : EIATTR_CRS_STACK_SIZE
	.align		4
.L_52:
        /*0a1c*/ 	.byte	0x04, 0x1e
        /*0a1e*/ 	.short	(.L_54 - .L_53)
.L_53:
        /*0a20*/ 	.word	0x00000000


	//----- nvinfo : EIATTR_CBANK_PARAM_SIZE
	.align		4
.L_54:
        /*0a24*/ 	.byte	0x03, 0x19
        /*0a26*/ 	.short	0x0800


	//----- nvinfo : EIATTR_PARAM_CBANK
	.align		4
        /*0a28*/ 	.byte	0x04, 0x0a
        /*0a2a*/ 	.short	(.L_56 - .L_55)
	.align		4
.L_55:
        /*0a2c*/ 	.word	index@(.nv.constant0._ZN7cutlass13device_kernelINS_4gemm6kernel13GemmUniversalIN4cute5tupleIJiiiiEEENS1_10collective13CollectiveMmaINS1_35MainloopSm100TmaUmmaWarpSpecializedILi5ELi2ELi4ENS5_IJNS4_1CILi2EEENSA_ILi1EEESC_EEEEENS5_IJNSA_ILi128EEENSA_ILi192EEENSA_ILi256EEEEEEaNS5_IJlSC_lEEEaSJ_NS4_8TiledMMAINS4_8MMA_AtomIJNS4_21SM100_MMA_S8_2x1SM_SSIaaiLi128ELi192ELNS4_4UMMA5MajorE0ELSO_0ELNSN_8SaturateE0EEEEEENS4_6LayoutINS5_IJSC_SC_SC_EEENS5_IJNSA_ILi0EEESU_SU_EEEEENS5_IJNS4_10UnderscoreESX_SX_EEEEENS4_18SM100_TMA_2SM_LOADENS4_14ComposedLayoutINS4_7SwizzleILi3ELi4ELi3EEENS4_18smem_ptr_flag_bitsILi8EEENSS_INS5_IJNSA_ILi8EEESF_EEENS5_IJSF_SC_EEEEEEEvNS4_8identityES10_S1A_vS1B_EENS_8epilogue10collective18CollectiveEpilogueINS1D_23Sm100TmaWarpSpecializedILi3ELi2ELi32ELb0ELb0EEEJNS5_IJNSA_ILi64EEESG_SH_EEENS5_IJNSS_IS1I_SC_EENSS_INS5_IJNSA_ILi32EEESB_EEENS5_IJSC_NSA_ILi96EEEEEEEEEEEaSJ_aSJ_NS1D_6fusion15FusionCallbacksIS1H_NS1R_17LinearCombinationIaiaiLNS_15FloatRoundStyleE2EEES1J_S1Q_JEEENS4_5SM1004TMEM4LOAD26SM100_TMEM_LOAD_32dp32b32xENS4_13SM90_TMA_LOADENS11_INS12_ILi1ELi4ELi3EEES15_NSS_INS5_IJS16_S1L_EEENS5_IJS1L_SC_EEEEEEENS4_39AutoVectorizingCopyWithAssumedAlignmentILi128EEENS4_14SM90_TMA_STOREES26_S28_S28_EEEvvEEEEvNT_6ParamsE)
        /*0a30*/ 	.short	0x0380
        /*0a32*/ 	.short	0x0800


	//----- nvinfo : EIATTR_SW_WAR
	.align		4
.L_56:
        /*0a34*/ 	.byte	0x04, 0x36
        /*0a36*/ 	.short	(.L_58 - .L_57)
.L_57:
        /*0a38*/ 	.word	0x00000008
.L_58:


//--------------------- .nv.callgraph             --------------------------
	.section	.nv.callgraph,"",@"SHT_CUDA_CALLGRAPH"
	.align	4
	.sectionentsize	8
	.align		4
        /*0000*/ 	.word	0x00000000
	.align		4
        /*0004*/ 	.word	0xffffffff
	.align		4
        /*0008*/ 	.word	index@(_ZN7cutlass13device_kernelINS_4gemm6kernel13GemmUniversalIN4cute5tupleIJiiiiEEENS1_10collective13CollectiveMmaINS1_35MainloopSm100TmaUmmaWarpSpecializedILi5ELi2ELi4ENS5_IJNS4_1CILi2EEENSA_ILi1EEESC_EEEEENS5_IJNSA_ILi128EEENSA_ILi192EEENSA_ILi256EEEEEEaNS5_IJlSC_lEEEaSJ_NS4_8TiledMMAINS4_8MMA_AtomIJNS4_21SM100_MMA_S8_2x1SM_SSIaaiLi128ELi192ELNS4_4UMMA5MajorE0ELSO_0ELNSN_8SaturateE0EEEEEENS4_6LayoutINS5_IJSC_SC_SC_EEENS5_IJNSA_ILi0EEESU_SU_EEEEENS5_IJNS4_10UnderscoreESX_SX_EEEEENS4_18SM100_TMA_2SM_LOADENS4_14ComposedLayoutINS4_7SwizzleILi3ELi4ELi3EEENS4_18smem_ptr_flag_bitsILi8EEENSS_INS5_IJNSA_ILi8EEESF_EEENS5_IJSF_SC_EEEEEEEvNS4_8identityES10_S1A_vS1B_EENS_8epilogue10collective18CollectiveEpilogueINS1D_23Sm100TmaWarpSpecializedILi3ELi2ELi32ELb0ELb0EEEJNS5_IJNSA_ILi64EEESG_SH_EEENS5_IJNSS_IS1I_SC_EENSS_INS5_IJNSA_ILi32EEESB_EEENS5_IJSC_NSA_ILi96EEEEEEEEEEEaSJ_aSJ_NS1D_6fusion15FusionCallbacksIS1H_NS1R_17LinearCombinationIaiaiLNS_15FloatRoundStyleE2EEES1J_S1Q_JEEENS4_5SM1004TMEM4LOAD26SM100_TMEM_LOAD_32dp32b32xENS4_13SM90_TMA_LOADENS11_INS12_ILi1ELi4ELi3EEES15_NSS_INS5_IJS16_S1L_EEENS5_IJS1L_SC_EEEEEEENS4_39AutoVectorizingCopyWithAssumedAlignmentILi128EEENS4_14SM90_TMA_STOREES26_S28_S28_EEEvvEEEEvNT_6ParamsE)
	.align		4
        /*000c*/ 	.word	index@(__assertfail)
	.align		4
        /*0010*/ 	.word	0x00000000
	.align		4
        /*0014*/ 	.word	0xfffffffe
	.align		4
        /*0018*/ 	.word	0x00000000
	.align		4
        /*001c*/ 	.word	0xfffffffd
	.align		4
        /*0020*/ 	.word	0x00000000
	.align		4
        /*0024*/ 	.word	0xfffffffc


//--------------------- .nv.constant4             --------------------------
	.section	.nv.constant4,"a",@progbits
	.align	8
	.align		8
.nv.constant4:
        /*0000*/ 	.dword	__assertfail
	.align		8
        /*0008*/ 	.dword	__unnamed_1
	.align		8
        /*0010*/ 	.dword	__unnamed_2
	.align		8
        /*0018*/ 	.dword	__unnamed_3
	.align		8
        /*0020*/ 	.dword	_ZN40_INTERNAL_71c768fb_4_k_cu_e440fe36_261044cuda3std3__45__cpo5beginE
	.align		8
        /*0028*/ 	.dword	_ZN40_INTERNAL_71c768fb_4_k_cu_e440fe36_261044cuda3std3__45__cpo3endE
	.align		8
        /*0030*/ 	.dword	_ZN40_INTERNAL_71c768fb_4_k_cu_e440fe36_261044cuda3std3__45__cpo6cbeginE
	.align		8
        /*0038*/ 	.dword	_ZN40_INTERNAL_71c768fb_4_k_cu_e440fe36_261044cuda3std3__45__cpo4cendE
	.align		8
        /*0040*/ 	.dword	_ZN40_INTERNAL_71c768fb_4_k_cu_e440fe36_261044cuda3std3__442_GLOBAL__N__71c768fb_4_k_cu_e440fe36_261046ignoreE
	.align		8
        /*0048*/ 	.dword	_ZN40_INTERNAL_71c768fb_4_k_cu_e440fe36_261044cuda3std3__419piecewise_constructE
	.align		8
        /*0050*/ 	.dword	_ZN40_INTERNAL_71c768fb_4_k_cu_e440fe36_261044cuda3std3__48in_placeE
	.align		8
        /*0058*/ 	.dword	_ZN40_INTERNAL_71c768fb_4_k_cu_e440fe36_261044cuda3std6ranges3__45__cpo4swapE
	.align		8
        /*0060*/ 	.dword	_ZN40_INTERNAL_71c768fb_4_k_cu_e440fe36_261044cuda3std6ranges3__45__cpo9iter_moveE
	.align		8
        /*0068*/ 	.dword	_ZN40_INTERNAL_71c768fb_4_k_cu_e440fe36_261044cute7productE
	.align		8
        /*0070*/ 	.dword	_ZN40_INTERNAL_71c768fb_4_k_cu_e440fe36_261044cute1_E
	.align		8
        /*0078*/ 	.dword	$str$25
	.align		8
        /*0080*/ 	.dword	$str$26
	.align		8
        /*0088*/ 	.dword	$str$27
	.align		8
        /*0090*/ 	.dword	$str$28


//--------------------- .text._ZN7cutlass13device_kernelINS_4gemm6kernel13GemmUniversalIN4cute5tupleIJiiiiEEENS1_10collective13CollectiveMmaINS1_35MainloopSm100TmaUmmaWarpSpecializedILi5ELi2ELi4ENS5_IJNS4_1CILi2EEENSA_ILi1EEESC_EEEEENS5_IJNSA_ILi128EEENSA_ILi192EEENSA_ILi256EEEEEEaNS5_IJlSC_lEEEaSJ_NS4_8TiledMMAINS4_8MMA_AtomIJNS4_21SM100_MMA_S8_2x1SM_SSIaaiLi128ELi192ELNS4_4UMMA5MajorE0ELSO_0ELNSN_8SaturateE0EEEEEENS4_6LayoutINS5_IJSC_SC_SC_EEENS5_IJNSA_ILi0EEESU_SU_EEEEENS5_IJNS4_10UnderscoreESX_SX_EEEEENS4_18SM100_TMA_2SM_LOADENS4_14ComposedLayoutINS4_7SwizzleILi3ELi4ELi3EEENS4_18smem_ptr_flag_bitsILi8EEENSS_INS5_IJNSA_ILi8EEESF_EEENS5_IJSF_SC_EEEEEEEvNS4_8identityES10_S1A_vS1B_EENS_8epilogue10collective18CollectiveEpilogueINS1D_23Sm100TmaWarpSpecializedILi3ELi2ELi32ELb0ELb0EEEJNS5_IJNSA_ILi64EEESG_SH_EEENS5_IJNSS_IS1I_SC_EENSS_INS5_IJNSA_ILi32EEESB_EEENS5_IJSC_NSA_ILi96EEEEEEEEEEEaSJ_aSJ_NS1D_6fusion15FusionCallbacksIS1H_NS1R_17LinearCombinationIaiaiLNS_15FloatRoundStyleE2EEES1J_S1Q_JEEENS4_5SM1004TMEM4LOAD26SM100_TMEM_LOAD_32dp32b32xENS4_13SM90_TMA_LOADENS11_INS12_ILi1ELi4ELi3EEES15_NSS_INS5_IJS16_S1L_EEENS5_IJS1L_SC_EEEEEEENS4_39AutoVectorizingCopyWithAssumedAlignmentILi128EEENS4_14SM90_TMA_STOREES26_S28_S28_EEEvvEEEEvNT_6ParamsE --------------------------
	.section	.text._ZN7cutlass13device_kernelINS_4gemm6kernel13GemmUniversalIN4cute5tupleIJiiiiEEENS1_10collective13CollectiveMmaINS1_35MainloopSm100TmaUmmaWarpSpecializedILi5ELi2ELi4ENS5_IJNS4_1CILi2EEENSA_ILi1EEESC_EEEEENS5_IJNSA_ILi128EEENSA_ILi192EEENSA_ILi256EEEEEEaNS5_IJlSC_lEEEaSJ_NS4_8TiledMMAINS4_8MMA_AtomIJNS4_21SM100_MMA_S8_2x1SM_SSIaaiLi128ELi192ELNS4_4UMMA5MajorE0ELSO_0ELNSN_8SaturateE0EEEEEENS4_6LayoutINS5_IJSC_SC_SC_EEENS5_IJNSA_ILi0EEESU_SU_EEEEENS5_IJNS4_10UnderscoreESX_SX_EEEEENS4_18SM100_TMA_2SM_LOADENS4_14ComposedLayoutINS4_7SwizzleILi3ELi4ELi3EEENS4_18smem_ptr_flag_bitsILi8EEENSS_INS5_IJNSA_ILi8EEESF_EEENS5_IJSF_SC_EEEEEEEvNS4_8identityES10_S1A_vS1B_EENS_8epilogue10collective18CollectiveEpilogueINS1D_23Sm100TmaWarpSpecializedILi3ELi2ELi32ELb0ELb0EEEJNS5_IJNSA_ILi64EEESG_SH_EEENS5_IJNSS_IS1I_SC_EENSS_INS5_IJNSA_ILi32EEESB_EEENS5_IJSC_NSA_ILi96EEEEEEEEEEEaSJ_aSJ_NS1D_6fusion15FusionCallbacksIS1H_NS1R_17LinearCombinationIaiaiLNS_15FloatRoundStyleE2EEES1J_S1Q_JEEENS4_5SM1004TMEM4LOAD26SM100_TMEM_LOAD_32dp32b32xENS4_13SM90_TMA_LOADENS11_INS12_ILi1ELi4ELi3EEES15_NSS_INS5_IJS16_S1L_EEENS5_IJS1L_SC_EEEEEEENS4_39AutoVectorizingCopyWithAssumedAlignmentILi128EEENS4_14SM90_TMA_STOREES26_S28_S28_EEEvvEEEEvNT_6ParamsE,"ax",@progbits
	.align	128
.text._ZN7cutlass13device_kernelINS_4gemm6kernel13GemmUniversalIN4cute5tupleIJiiiiEEENS1_10collective13CollectiveMmaINS1_35MainloopSm100TmaUmmaWarpSpecializedILi5ELi2ELi4ENS5_IJNS4_1CILi2EEENSA_ILi1EEESC_EEEEENS5_IJNSA_ILi128EEENSA_ILi192EEENSA_ILi256EEEEEEaNS5_IJlSC_lEEEaSJ_NS4_8TiledMMAINS4_8MMA_AtomIJNS4_21SM100_MMA_S8_2x1SM_SSIaaiLi128ELi192ELNS4_4UMMA5MajorE0ELSO_0ELNSN_8SaturateE0EEEEEENS4_6LayoutINS5_IJSC_SC_SC_EEENS5_IJNSA_ILi0EEESU_SU_EEEEENS5_IJNS4_10UnderscoreESX_SX_EEEEENS4_18SM100_TMA_2SM_LOADENS4_14ComposedLayoutINS4_7SwizzleILi3ELi4ELi3EEENS4_18smem_ptr_flag_bitsILi8EEENSS_INS5_IJNSA_ILi8EEESF_EEENS5_IJSF_SC_EEEEEEEvNS4_8identityES10_S1A_vS1B_EENS_8epilogue10collective18CollectiveEpilogueINS1D_23Sm100TmaWarpSpecializedILi3ELi2ELi32ELb0ELb0EEEJNS5_IJNSA_ILi64EEESG_SH_EEENS5_IJNSS_IS1I_SC_EENSS_INS5_IJNSA_ILi32EEESB_EEENS5_IJSC_NSA_ILi96EEEEEEEEEEEaSJ_aSJ_NS1D_6fusion15FusionCallbacksIS1H_NS1R_17LinearCombinationIaiaiLNS_15FloatRoundStyleE2EEES1J_S1Q_JEEENS4_5SM1004TMEM4LOAD26SM100_TMEM_LOAD_32dp32b32xENS4_13SM90_TMA_LOADENS11_INS12_ILi1ELi4ELi3EEES15_NSS_INS5_IJS16_S1L_EEENS5_IJS1L_SC_EEEEEEENS4_39AutoVectorizingCopyWithAssumedAlignmentILi128EEENS4_14SM90_TMA_STOREES26_S28_S28_EEEvvEEEEvNT_6ParamsE:
        .type           _ZN7cutlass13device_kernelINS_4gemm6kernel13GemmUniversalIN4cute5tupleIJiiiiEEENS1_10collective13CollectiveMmaINS1_35MainloopSm100TmaUmmaWarpSpecializedILi5ELi2ELi4ENS5_IJNS4_1CILi2EEENSA_ILi1EEESC_EEEEENS5_IJNSA_ILi128EEENSA_ILi192EEENSA_ILi256EEEEEEaNS5_IJlSC_lEEEaSJ_NS4_8TiledMMAINS4_8MMA_AtomIJNS4_21SM100_MMA_S8_2x1SM_SSIaaiLi128ELi192ELNS4_4UMMA5MajorE0ELSO_0ELNSN_8SaturateE0EEEEEENS4_6LayoutINS5_IJSC_SC_SC_EEENS5_IJNSA_ILi0EEESU_SU_EEEEENS5_IJNS4_10UnderscoreESX_SX_EEEEENS4_18SM100_TMA_2SM_LOADENS4_14ComposedLayoutINS4_7SwizzleILi3ELi4ELi3EEENS4_18smem_ptr_flag_bitsILi8EEENSS_INS5_IJNSA_ILi8EEESF_EEENS5_IJSF_SC_EEEEEEEvNS4_8identityES10_S1A_vS1B_EENS_8epilogue10collective18CollectiveEpilogueINS1D_23Sm100TmaWarpSpecializedILi3ELi2ELi32ELb0ELb0EEEJNS5_IJNSA_ILi64EEESG_SH_EEENS5_IJNSS_IS1I_SC_EENSS_INS5_IJNSA_ILi32EEESB_EEENS5_IJSC_NSA_ILi96EEEEEEEEEEEaSJ_aSJ_NS1D_6fusion15FusionCallbacksIS1H_NS1R_17LinearCombinationIaiaiLNS_15FloatRoundStyleE2EEES1J_S1Q_JEEENS4_5SM1004TMEM4LOAD26SM100_TMEM_LOAD_32dp32b32xENS4_13SM90_TMA_LOADENS11_INS12_ILi1ELi4ELi3EEES15_NSS_INS5_IJS16_S1L_EEENS5_IJS1L_SC_EEEEEEENS4_39AutoVectorizingCopyWithAssumedAlignmentILi128EEENS4_14SM90_TMA_STOREES26_S28_S28_EEEvvEEEEvNT_6ParamsE,@function
        .size           _ZN7cutlass13device_kernelINS_4gemm6kernel13GemmUniversalIN4cute5tupleIJiiiiEEENS1_10collective13CollectiveMmaINS1_35MainloopSm100TmaUmmaWarpSpecializedILi5ELi2ELi4ENS5_IJNS4_1CILi2EEENSA_ILi1EEESC_EEEEENS5_IJNSA_ILi128EEENSA_ILi192EEENSA_ILi256EEEEEEaNS5_IJlSC_lEEEaSJ_NS4_8TiledMMAINS4_8MMA_AtomIJNS4_21SM100_MMA_S8_2x1SM_SSIaaiLi128ELi192ELNS4_4UMMA5MajorE0ELSO_0ELNSN_8SaturateE0EEEEEENS4_6LayoutINS5_IJSC_SC_SC_EEENS5_IJNSA_ILi0EEESU_SU_EEEEENS5_IJNS4_10UnderscoreESX_SX_EEEEENS4_18SM100_TMA_2SM_LOADENS4_14ComposedLayoutINS4_7SwizzleILi3ELi4ELi3EEENS4_18smem_ptr_flag_bitsILi8EEENSS_INS5_IJNSA_ILi8EEESF_EEENS5_IJSF_SC_EEEEEEEvNS4_8identityES10_S1A_vS1B_EENS_8epilogue10collective18CollectiveEpilogueINS1D_23Sm100TmaWarpSpecializedILi3ELi2ELi32ELb0ELb0EEEJNS5_IJNSA_ILi64EEESG_SH_EEENS5_IJNSS_IS1I_SC_EENSS_INS5_IJNSA_ILi32EEESB_EEENS5_IJSC_NSA_ILi96EEEEEEEEEEEaSJ_aSJ_NS1D_6fusion15FusionCallbacksIS1H_NS1R_17LinearCombinationIaiaiLNS_15FloatRoundStyleE2EEES1J_S1Q_JEEENS4_5SM1004TMEM4LOAD26SM100_TMEM_LOAD_32dp32b32xENS4_13SM90_TMA_LOADENS11_INS12_ILi1ELi4ELi3EEES15_NSS_INS5_IJS16_S1L_EEENS5_IJS1L_SC_EEEEEEENS4_39AutoVectorizingCopyWithAssumedAlignmentILi128EEENS4_14SM90_TMA_STOREES26_S28_S28_EEEvvEEEEvNT_6ParamsE,(.L_x_185 - _ZN7cutlass13device_kernelINS_4gemm6kernel13GemmUniversalIN4cute5tupleIJiiiiEEENS1_10collective13CollectiveMmaINS1_35MainloopSm100TmaUmmaWarpSpecializedILi5ELi2ELi4ENS5_IJNS4_1CILi2EEENSA_ILi1EEESC_EEEEENS5_IJNSA_ILi128EEENSA_ILi192EEENSA_ILi256EEEEEEaNS5_IJlSC_lEEEaSJ_NS4_8TiledMMAINS4_8MMA_AtomIJNS4_21SM100_MMA_S8_2x1SM_SSIaaiLi128ELi192ELNS4_4UMMA5MajorE0ELSO_0ELNSN_8SaturateE0EEEEEENS4_6LayoutINS5_IJSC_SC_SC_EEENS5_IJNSA_ILi0EEESU_SU_EEEEENS5_IJNS4_10UnderscoreESX_SX_EEEEENS4_18SM100_TMA_2SM_LOADENS4_14ComposedLayoutINS4_7SwizzleILi3ELi4ELi3EEENS4_18smem_ptr_flag_bitsILi8EEENSS_INS5_IJNSA_ILi8EEESF_EEENS5_IJSF_SC_EEEEEEEvNS4_8identityES10_S1A_vS1B_EENS_8epilogue10collective18CollectiveEpilogueINS1D_23Sm100TmaWarpSpecializedILi3ELi2ELi32ELb0ELb0EEEJNS5_IJNSA_ILi64EEESG_SH_EEENS5_IJNSS_IS1I_SC_EENSS_INS5_IJNSA_ILi32EEESB_EEENS5_IJSC_NSA_ILi96EEEEEEEEEEEaSJ_aSJ_NS1D_6fusion15FusionCallbacksIS1H_NS1R_17LinearCombinationIaiaiLNS_15FloatRoundStyleE2EEES1J_S1Q_JEEENS4_5SM1004TMEM4LOAD26SM100_TMEM_LOAD_32dp32b32xENS4_13SM90_TMA_LOADENS11_INS12_ILi1ELi4ELi3EEES15_NSS_INS5_IJS16_S1L_EEENS5_IJS1L_SC_EEEEEEENS4_39AutoVectorizingCopyWithAssumedAlignmentILi128EEENS4_14SM90_TMA_STOREES26_S28_S28_EEEvvEEEEvNT_6ParamsE)
        .other          _ZN7cutlass13device_kernelINS_4gemm6kernel13GemmUniversalIN4cute5tupleIJiiiiEEENS1_10collective13CollectiveMmaINS1_35MainloopSm100TmaUmmaWarpSpecializedILi5ELi2ELi4ENS5_IJNS4_1CILi2EEENSA_ILi1EEESC_EEEEENS5_IJNSA_ILi128EEENSA_ILi192EEENSA_ILi256EEEEEEaNS5_IJlSC_lEEEaSJ_NS4_8TiledMMAINS4_8MMA_AtomIJNS4_21SM100_MMA_S8_2x1SM_SSIaaiLi128ELi192ELNS4_4UMMA5MajorE0ELSO_0ELNSN_8SaturateE0EEEEEENS4_6LayoutINS5_IJSC_SC_SC_EEENS5_IJNSA_ILi0EEESU_SU_EEEEENS5_IJNS4_10UnderscoreESX_SX_EEEEENS4_18SM100_TMA_2SM_LOADENS4_14ComposedLayoutINS4_7SwizzleILi3ELi4ELi3EEENS4_18smem_ptr_flag_bitsILi8EEENSS_INS5_IJNSA_ILi8EEESF_EEENS5_IJSF_SC_EEEEEEEvNS4_8identityES10_S1A_vS1B_EENS_8epilogue10collective18CollectiveEpilogueINS1D_23Sm100TmaWarpSpecializedILi3ELi2ELi32ELb0ELb0EEEJNS5_IJNSA_ILi64EEESG_SH_EEENS5_IJNSS_IS1I_SC_EENSS_INS5_IJNSA_ILi32EEESB_EEENS5_IJSC_NSA_ILi96EEEEEEEEEEEaSJ_aSJ_NS1D_6fusion15FusionCallbacksIS1H_NS1R_17LinearCombinationIaiaiLNS_15FloatRoundStyleE2EEES1J_S1Q_JEEENS4_5SM1004TMEM4LOAD26SM100_TMEM_LOAD_32dp32b32xENS4_13SM90_TMA_LOADENS11_INS12_ILi1ELi4ELi3EEES15_NSS_INS5_IJS16_S1L_EEENS5_IJS1L_SC_EEEEEEENS4_39AutoVectorizingCopyWithAssumedAlignmentILi128EEENS4_14SM90_TMA_STOREES26_S28_S28_EEEvvEEEEvNT_6ParamsE,@"STO_CUDA_ENTRY STV_DEFAULT"
_ZN7cutlass13device_kernelINS_4gemm6kernel13GemmUniversalIN4cute5tupleIJiiiiEEENS1_10collective13CollectiveMmaINS1_35MainloopSm100TmaUmmaWarpSpecializedILi5ELi2ELi4ENS5_IJNS4_1CILi2EEENSA_ILi1EEESC_EEEEENS5_IJNSA_ILi128EEENSA_ILi192EEENSA_ILi256EEEEEEaNS5_IJlSC_lEEEaSJ_NS4_8TiledMMAINS4_8MMA_AtomIJNS4_21SM100_MMA_S8_2x1SM_SSIaaiLi128ELi192ELNS4_4UMMA5MajorE0ELSO_0ELNSN_8SaturateE0EEEEEENS4_6LayoutINS5_IJSC_SC_SC_EEENS5_IJNSA_ILi0EEESU_SU_EEEEENS5_IJNS4_10UnderscoreESX_SX_EEEEENS4_18SM100_TMA_2SM_LOADENS4_14ComposedLayoutINS4_7SwizzleILi3ELi4ELi3EEENS4_18smem_ptr_flag_bitsILi8EEENSS_INS5_IJNSA_ILi8EEESF_EEENS5_IJSF_SC_EEEEEEEvNS4_8identityES10_S1A_vS1B_EENS_8epilogue10collective18CollectiveEpilogueINS1D_23Sm100TmaWarpSpecializedILi3ELi2ELi32ELb0ELb0EEEJNS5_IJNSA_ILi64EEESG_SH_EEENS5_IJNSS_IS1I_SC_EENSS_INS5_IJNSA_ILi32EEESB_EEENS5_IJSC_NSA_ILi96EEEEEEEEEEEaSJ_aSJ_NS1D_6fusion15FusionCallbacksIS1H_NS1R_17LinearCombinationIaiaiLNS_15FloatRoundStyleE2EEES1J_S1Q_JEEENS4_5SM1004TMEM4LOAD26SM100_TMEM_LOAD_32dp32b32xENS4_13SM90_TMA_LOADENS11_INS12_ILi1ELi4ELi3EEES15_NSS_INS5_IJS16_S1L_EEENS5_IJS1L_SC_EEEEEEENS4_39AutoVectorizingCopyWithAssumedAlignmentILi128EEENS4_14SM90_TMA_STOREES26_S28_S28_EEEvvEEEEvNT_6ParamsE:
[----:B------:R-:W1:Y:S01]  /*0000*/  LDC R1, c[0x0][0x37c] ;  /* 0x0000df00ff017b82 */ /* 0x000e620000000800 */
[----:B------:R-:W2:Y:S01]  /*0010*/  S2R R101, SR_TID.X ;  /* 0x0000000000657919 */ /* 0x000ea20000002100 */
[----:B------:R-:W3:Y:S06]  /*0020*/  LDCU.64 UR4, c[0x0][0x890] ;  /* 0x00011200ff0477ac */ /* 0x000eec0008000a00 */
[----:B------:R-:W4:Y:S01]  /*0030*/  S2UR UR37, SR_CgaCtaId ;  /* 0x00000000002579c3 */ /* 0x000f220000008800 */
[----:B------:R-:W-:Y:S02]  /*0040*/  PRMT R89, RZ, 0x7610, R89 ;  /* 0x00007610ff597816 */ /* 0x000fe40000000059 */
[----:B------:R-:W-:Y:S01]  /*0050*/  ELECT P1, URZ, PT ;  /* 0x0000000000ff782f */ /* 0x000fe20003820000 */
[----:B------:R-:W1:Y:S01]  /*0060*/  LDCU.64 UR46, c[0x0][0x358] ;  /* 0x00006b00ff2e77ac */ /* 0x000e620008000a00 */
[----:B---3--:R-:W-:-:S04]  /*0070*/  UISETP.NE.U32.AND UP0, UPT, UR4, URZ, UPT ;  /* 0x000000ff0400728c */ /* 0x008fc8000bf05070 */
[----:B------:R-:W-:Y:S02]  /*0080*/  UISETP.NE.AND.EX UP0, UPT, UR5, URZ, UPT, UP0 ;  /* 0x000000ff0500728c */ /* 0x000fe4000bf05300 */
[----:B----4-:R-:W-:Y:S02]  /*0090*/  ULOP3.LUT UR9, UR37, 0x1, URZ, 0xc0, !UPT ;  /* 0x0000000125097892 */ /* 0x010fe4000f8ec0ff */
[----:B------:R-:W-:Y:S01]  /*00a0*/  ULOP3.LUT UR8, UR37, 0x1, URZ, 0x3c, !UPT ;  /* 0x0000000125087892 */ /* 0x000fe2000f8e3cff */
[----:B--2---:R-:W-:-:S05]  /*00b0*/  SHF.R.U32.HI R95, RZ, 0x5, R101 ;  /* 0x00000005ff5f7819 */ /* 0x004fca0000011665 */
[----:B------:R-:W2:Y:S02]  /*00c0*/  SHFL.IDX PT, R0, R95, RZ, 0x1f ;  /* 0x00001fff5f007589 */ /* 0x000ea400000e0000 */
[----:B--2---:R-:W-:Y:S01]  /*00d0*/  R2UR UR10, R0 ;  /* 0x00000000000a72ca */ /* 0x004fe200000e0000 */
[----:B-1----:R-:W-:-:S14]  /*00e0*/  BRA.U UP0, `(.L_x_0) ;  /* 0x00000001002c7547 */ /* 0x002fdc000b800000 */
[----:B------:R-:W1:Y:S02]  /*00f0*/  LDCU.64 UR6, c[0x0][0x888] ;  /* 0x00011100ff0677ac */ /* 0x000e640008000a00 */
[----:B-1----:R-:W-:-:S04]  /*0100*/  UISETP.NE.U32.AND UP0, UPT, UR6, URZ, UPT ;  /* 0x000000ff0600728c */ /* 0x002fc8000bf05070 */
[----:B------:R-:W-:-:S09]  /*0110*/  UISETP.NE.AND.EX UP0, UPT, UR7, URZ, UPT, UP0 ;  /* 0x000000ff0700728c */ /* 0x000fd2000bf05300 */
[----:B------:R-:W-:Y:S05]  /*0120*/  BRA.U !UP0, `(.L_x_1) ;  /* 0x0000000108107547 */ /* 0x000fea000b800000 */
[----:B------:R-:W1:Y:S02]  /*0130*/  LDC.64 R48, c[0x0][0x888] ;  /* 0x00022200ff307b82 */ /* 0x000e640000000a00 */
[----:B-1----:R1:W5:Y:S01]  /*0140*/  LDG.E R48, desc[UR46][R48.64] ;  /* 0x0000002e30307981 */ /* 0x002362000c1e1900 */
[----:B------:R-:W-:Y:S01]  /*0150*/  HFMA2 R89, -RZ, RZ, 0, 5.9604644775390625e-08 ;  /* 0x00000001ff597431 */ /* 0x000fe200000001ff */
[----:B------:R-:W-:Y:S05]  /*0160*/  BRA `(.L_x_0) ;  /* 0x00000000000c7947 */ /* 0x000fea0003800000 */
.L_x_1:
[----:B------:R-:W1:Y:S01]  /*0170*/  LDCU UR6, c[0x0][0x880] ;  /* 0x00011000ff0677ac */ /* 0x000e620008000800 */
[----:B------:R-:W-:Y:S01]  /*0180*/  HFMA2 R89, -RZ, RZ, 0, 5.9604644775390625e-08 ;  /* 0x00000001ff597431 */ /* 0x000fe200000001ff */
[----:B-1----:R-:W-:-:S07]  /*0190*/  MOV R48, UR6 ;  /* 0x0000000600307c02 */ /* 0x002fce0008000f00 */
.L_x_0:
[----:B------:R-:W2:Y:S02]  /*01a0*/  LDCU.64 UR6, c[0x0][0x8b0] ;  /* 0x00011600ff0677ac */ /* 0x000ea40008000a00 */
[----:B--2---:R-:W-:-:S04]  /*01b0*/  UISETP.NE.U32.AND UP0, UPT, UR6, URZ, UPT ;  /* 0x000000ff0600728c */ /* 0x004fc8000bf05070 */
[----:B------:R-:W-:-:S09]  /*01c0*/  UISETP.NE.AND.EX UP0, UPT, UR7, URZ, UPT, UP0 ;  /* 0x000000ff0700728c */ /* 0x000fd2000bf05300 */
[----:B------:R-:W-:Y:S05]  /*01d0*/  BRA.U UP0, `(.L_x_2) ;  /* 0x0000000100247547 */ /* 0x000fea000b800000 */
[----:B------:R-:W2:Y:S02]  /*01e0*/  LDCU.64 UR6, c[0x0][0x8a8] ;  /* 0x00011500ff0677ac */ /* 0x000ea40008000a00 */
[----:B--2---:R-:W-:-:S04]  /*01f0*/  UISETP.NE.U32.AND UP0, UPT, UR6, URZ, UPT ;  /* 0x000000ff0600728c */ /* 0x004fc8000bf05070 */
[----:B------:R-:W-:-:S09]  /*0200*/  UISETP.NE.AND.EX UP0, UPT, UR7, URZ, UPT, UP0 ;  /* 0x000000ff0700728c */ /* 0x000fd2000bf05300 */
[----:B------:R-:W-:Y:S05]  /*0210*/  BRA.U !UP0, `(.L_x_3) ;  /* 0x00000001080c7547 */ /* 0x000fea000b800000 */
[----:B------:R-:W2:Y:S02]  /*0220*/  LDC.64 R44, c[0x0][0x8a8] ;  /* 0x00022a00ff2c7b82 */ /* 0x000ea40000000a00 */
[----:B--2---:R2:W5:Y:S01]  /*0230*/  LDG.E R44, desc[UR46][R44.64] ;  /* 0x0000002e2c2c7981 */ /* 0x004562000c1e1900 */
[----:B------:R-:W-:Y:S05]  /*0240*/  BRA `(.L_x_2) ;  /* 0x0000000000087947 */ /* 0x000fea0003800000 */
.L_x_3:
[----:B------:R-:W2:Y:S02]  /*0250*/  LDCU UR6, c[0x0][0x8a0] ;  /* 0x00011400ff0677ac */ /* 0x000ea40008000800 */
[----:B--2---:R-:W-:Y:S02]  /*0260*/  MOV R44, UR6 ;  /* 0x00000006002c7c02 */ /* 0x004fe40008000f00 */
.L_x_2:
[----:B------:R-:W-:Y:S01]  /*0270*/  IMAD.U32 R0, RZ, RZ, UR10 ;  /* 0x0000000aff007e24 */ /* 0x000fe2000f8e00ff */
[----:B------:R-:W-:Y:S04]  /*0280*/  BSSY.RECONVERGENT B0, `(.L_x_4) ;  /* 0x000000c000007945 */ /* 0x000fe80003800200 */
[C---:B------:R-:W-:Y:S02]  /*0290*/  ISETP.NE.OR P2, PT, R0.reuse, 0x1, !P1 ;  /* 0x000000010000780c */ /* 0x040fe40004f45670 */
[----:B------:R-:W-:-:S11]  /*02a0*/  ISETP.NE.OR P0, PT, R0, 0x3, !P1 ;  /* 0x000000030000780c */ /* 0x000fd60004f05670 */
[----:B------:R-:W-:Y:S05]  /*02b0*/  @P2 BRA `(.L_x_5) ;  /* 0x0000000000202947 */ /* 0x000fea0003800000 */
[----:B------:R-:W3:Y:S02]  /*02c0*/  LDCU.64 UR6, c[0x0][0x348] ;  /* 0x00006900ff0677ac */ /* 0x000ee40008000a00 */
[----:B---3--:R-:W-:Y:S02]  /*02d0*/  UIADD3 UR12, UP1, UPT, UR6, 0x80, URZ ;  /* 0x00000080060c7890 */ /* 0x008fe4000ff3e0ff */
[----:B------:R-:W-:Y:S02]  /*02e0*/  UIADD3 UR6, UP0, UPT, UR6, 0x180, URZ ;  /* 0x0000018006067890 */ /* 0x000fe4000ff1e0ff */
[----:B------:R-:W-:Y:S02]  /*02f0*/  UIADD3.X UR13, UPT, UPT, URZ, UR7, URZ, UP1, !UPT ;  /* 0x00000007ff0d7290 */ /* 0x000fe40008ffe4ff */
[----:B------:R-:W-:-:S07]  /*0300*/  UIADD3.X UR7, UPT, UPT, URZ, UR7, URZ, UP0, !UPT ;  /* 0x00000007ff077290 */ /* 0x000fce00087fe4ff */
[----:B------:R3:W-:Y:S02]  /*0310*/  UTMACCTL.PF [UR12] ;  /* 0x000000000c0079b9 */ /* 0x0007e40008040000 */
[----:B------:R3:W-:Y:S02]  /*0320*/  UTMACCTL.PF [UR6] ;  /* 0x00000000060079b9 */ /* 0x0007e40008040000 */
[----:B---3--:R-:W-:Y:S01]  /*0330*/  NOP ;  /* 0x0000000000007918 */ /* 0x008fe20000000000 */
.L_x_5:
[----:B------:R-:W-:Y:S05]  /*0340*/  BSYNC.RECONVERGENT B0 ;  /* 0x0000000000007941 */ /* 0x000fea0003800200 */
.L_x_4:
[----:B------:R-:W-:Y:S04]  /*0350*/  BSSY.RECONVERGENT B0, `(.L_x_6) ;  /* 0x000000a000007945 */ /* 0x000fe80003800200 */
        /* <DEDUP_REMOVED lines=9> */
.L_x_7:
[----:B------:R-:W-:Y:S05]  /*03f0*/  BSYNC.RECONVERGENT B0 ;  /* 0x0000000000007941 */ /* 0x000fea0003800200 */
.L_x_6:
[----:B------:R-:W3:Y:S01]  /*0400*/  LDCU.64 UR6, c[0x0][0x888] ;  /* 0x00011100ff0677ac */ /* 0x000ee20008000a00 */
[----:B------:R-:W-:Y:S02]  /*0410*/  UISETP.EQ.U32.AND UP1, UPT, UR4, URZ, UPT ;  /* 0x000000ff0400728c */ /* 0x000fe4000bf22070 */
[----:B------:R-:W-:Y:S02]  /*0420*/  UPLOP3.LUT UP5, UPT, UPT, UPT, UPT, 0x80, 0x8 ;  /* 0x000000000008789c */ /* 0x000fe40003faf070 */
[----:B---3--:R-:W-:-:S04]  /*0430*/  UISETP.NE.U32.AND UP0, UPT, UR6, URZ, UPT ;  /* 0x000000ff0600728c */ /* 0x008fc8000bf05070 */
[----:B------:R-:W-:-:S04]  /*0440*/  UISETP.NE.AND.EX UP0, UPT, UR7, URZ, UPT, UP0 ;  /* 0x000000ff0700728c */ /* 0x000fc8000bf05300 */
[----:B------:R-:W-:-:S04]  /*0450*/  UISETP.EQ.OR.EX UP2, UPT, UR5, URZ, !UP0, UP1 ;  /* 0x000000ff0500728c */ /* 0x000fc8000c742710 */
[----:B------:R-:W-:-:S05]  /*0460*/  UP2UR UR51, UPR, URZ, 0x4 ;  /* 0x00000004ff337883 */ /* 0x000fca0008000000 */
[----:B------:R-:W-:Y:S07]  /*0470*/  BRA.U !UP2, `(.L_x_8) ;  /* 0x000000010a207547 */ /* 0x000fee000b800000 */
[----:B-----5:R-:W-:Y:S01]  /*0480*/  R2UR UR6, R48 ;  /* 0x00000000300672ca */ /* 0x020fe200000e0000 */
[----:B------:R-:W-:Y:S02]  /*0490*/  UISETP.NE.U32.AND UP2, UPT, UR4, URZ, UPT ;  /* 0x000000ff0400728c */ /* 0x000fe4000bf45070 */
[----:B------:R-:W-:Y:S02]  /*04a0*/  USEL UR4, URZ, 0xffffffff, UP0 ;  /* 0xffffffffff047887 */ /* 0x000fe40008000000 */
[----:B------:R-:W-:-:S08]  /*04b0*/  UISETP.NE.AND.EX UP2, UPT, UR5, URZ, UPT, UP2 ;  /* 0x000000ff0500728c */ /* 0x000fd0000bf45320 */
[----:B------:R-:W-:-:S04]  /*04c0*/  UISETP.NE.AND UP1, UPT, UR6, URZ, UPT ;  /* 0x000000ff0600728c */ /* 0x000fc8000bf25270 */
[----:B------:R-:W-:-:S04]  /*04d0*/  @!UP2 USEL UR4, URZ, 0xffffffff, UP1 ;  /* 0xffffffffff04a887 */ /* 0x000fc80008800000 */
[----:B------:R-:W-:-:S04]  /*04e0*/  ULOP3.LUT UR4, UR4, 0x1, URZ, 0xc0, !UPT ;  /* 0x0000000104047892 */ /* 0x000fc8000f8ec0ff */
[----:B------:R-:W-:-:S11]  /*04f0*/  UISETP.NE.U32.AND UP5, UPT, UR4, 0x1, UPT ;  /* 0x000000010400788c */ /* 0x000fd6000bfa5070 */
.L_x_8:
[----:B------:R-:W3:Y:S01]  /*0500*/  SHFL.IDX PT, R0, R95, RZ, 0x1f ;  /* 0x00001fff5f007589 */ /* 0x000ee200000e0000 */
[----:B------:R-:W-:-:S04]  /*0510*/  UISETP.NE.AND UP1, UPT, UR10, 0x2, UPT ;  /* 0x000000020a00788c */ /* 0x000fc8000bf25270 */
[----:B------:R-:W-:Y:S02]  /*0520*/  UISETP.EQ.AND UP2, UPT, UR9, URZ, !UP1 ;  /* 0x000000ff0900728c */ /* 0x000fe4000cf42270 */
[----:B------:R-:W-:-:S04]  /*0530*/  USEL UR14, URZ, 0x1, UP1 ;  /* 0x00000001ff0e7887 */ /* 0x000fc80008800000 */
[----:B------:R-:W-:Y:S02]  /*0540*/  PLOP3.LUT P5, PT, P1, PT, UP2, 0x80, 0x8 ;  /* 0x000000000008781c */ /* 0x000fe40000faf028 */
[----:B---3--:R-:W-:-:S13]  /*0550*/  ISETP.NE.AND P0, PT, R0, RZ, PT ;  /* 0x000000ff0000720c */ /* 0x008fda0003f05270 */
[----:B------:R-:W-:Y:S05]  /*0560*/  @P0 BRA `(.L_x_9) ;  /* 0x00000000004c0947 */ /* 0x000fea0003800000 */
[----:B------:R-:W-:Y:S01]  /*0570*/  UMOV UR5, 0x400 ;  /* 0x0000040000057882 */ /* 0x000fe20000000000 */
[----:B------:R-:W-:Y:S01]  /*0580*/  UMOV UR4, 0x1 ;  /* 0x0000000100047882 */ /* 0x000fe20000000000 */
[----:B------:R-:W-:Y:S02]  /*0590*/  ULEA UR5, UR37, UR5, 0x18 ;  /* 0x0000000525057291 */ /* 0x000fe4000f8ec0ff */
[----:B------:R-:W-:-:S04]  /*05a0*/  UIADD3 UR6, UPT, UPT, -UR4, 0x100000, URZ ;  /* 0x0010000004067890 */ /* 0x000fc8000fffe1ff */
[----:B------:R-:W-:Y:S02]  /*05b0*/  USHF.L.U32 UR7, UR6, 0xb, URZ ;  /* 0x0000000b06077899 */ /* 0x000fe400080006ff */
[----:B------:R-:W-:Y:S01]  /*05c0*/  USHF.L.U32 UR6, UR6, 0x1, URZ ;  /* 0x0000000106067899 */ /* 0x000fe200080006ff */
[----:B------:R-:W-:Y:S01]  /*05d0*/  ELECT P0, URZ, PT ;  /* 0x0000000000ff782f */ /* 0x000fe20003800000 */
[----:B------:R-:W3:Y:S10]  /*05e0*/  FENCE.VIEW.ASYNC.S ;  /* 0x00000000000073c6 */ /* 0x000ef40000000000 */
[----:B---3--:R3:W4:Y:S01]  /*05f0*/  SYNCS.EXCH.64 URZ, [UR5], UR6 ;  /* 0x0000000605ff75b2 */ /* 0x0087220008000100 */
[----:B------:R3:W1:Y:S01]  /*0600*/  SYNCS.EXCH.64 URZ, [UR5+0x28], UR6 ;  /* 0x0000280605ff75b2 */ /* 0x0006620008000100 */
        /* <DEDUP_REMOVED lines=8> */
[----:B------:R-:W-:Y:S01]  /*0690*/  NOP ;  /* 0x0000000000007918 */ /* 0x000fe20000000000 */
.L_x_9:
[----:B------:R-:W2:Y:S01]  /*06a0*/  SHFL.IDX PT, R0, R95, RZ, 0x1f ;  /* 0x00001fff5f007589 */ /* 0x000ea200000e0000 */
[----:B------:R-:W-:Y:S01]  /*06b0*/  NOP ;  /* 0x0000000000007918 */ /* 0x000fe20000000000 */
[----:B--2---:R-:W-:-:S13]  /*06c0*/  ISETP.NE.AND P0, PT, R0, 0x1, PT ;  /* 0x000000010000780c */ /* 0x004fda0003f05270 */
[----:B------:R-:W-:Y:S05]  /*06d0*/  @P0 BRA `(.L_x_10) ;  /* 0x00000000004c0947 */ /* 0x000fea0003800000 */
[----:B---3--:R-:W-:Y:S01]  /*06e0*/  UMOV UR6, 0x400 ;  /* 0x0000040000067882 */ /* 0x008fe20000000000 */
[----:B------:R-:W-:Y:S01]  /*06f0*/  UMOV UR5, 0x20 ;  /* 0x0000002000057882 */ /* 0x000fe20000000000 */
[----:B------:R-:W-:Y:S01]  /*0700*/  UMOV UR4, 0x80 ;  /* 0x0000008000047882 */ /* 0x000fe20000000000 */
[----:B------:R-:W-:Y:S02]  /*0710*/  ULEA UR6, UR37, UR6, 0x18 ;  /* 0x0000000625067291 */ /* 0x000fe4000f8ec0ff */
[----:B------:R-:W-:-:S04]  /*0720*/  UIADD3 UR12, UPT, UPT, -UR5, 0x100000, URZ ;  /* 0x00100000050c7890 */ /* 0x000fc8000fffe1ff */
[----:B------:R-:W-:Y:S02]  /*0730*/  USHF.L.U32 UR13, UR12, 0xb, URZ ;  /* 0x0000000b0c0d7899 */ /* 0x000fe400080006ff */
[----:B------:R-:W-:Y:S02]  /*0740*/  USHF.L.U32 UR12, UR12, 0x1, URZ ;  /* 0x000000010c0c7899 */ /* 0x000fe400080006ff */
[----:B------:R-:W-:-:S04]  /*0750*/  UIADD3 UR4, UPT, UPT, -UR4, 0x100000, URZ ;  /* 0x0010000004047890 */ /* 0x000fc8000fffe1ff */
[----:B------:R-:W-:Y:S02]  /*0760*/  USHF.L.U32 UR5, UR4, 0xb, URZ ;  /* 0x0000000b04057899 */ /* 0x000fe400080006ff */
[----:B------:R-:W-:Y:S01]  /*0770*/  USHF.L.U32 UR4, UR4, 0x1, URZ ;  /* 0x0000000104047899 */ /* 0x000fe200080006ff */
[----:B------:R-:W-:Y:S01]  /*0780*/  ELECT P0, URZ, PT ;  /* 0x0000000000ff782f */ /* 0x000fe20003800000 */
[----:B------:R-:W2:Y:S02]  /*0790*/  FENCE.VIEW.ASYNC.S ;  /* 0x00000000000073c6 */ /* 0x000ea40000000000 */
[----:B--2---:R2:W3:Y:S08]  /*07a0*/  SYNCS.EXCH.64 URZ, [UR6+0x50], UR12 ;  /* 0x0000500c06ff75b2 */ /* 0x0044f00008000100 */
[----:B------:R2:W1:Y:S01]  /*07b0*/  SYNCS.EXCH.64 URZ, [UR6+0x68], UR4 ;  /* 0x0000680406ff75b2 */ /* 0x0004620008000100 */
[----:B------:R2:W1:Y:S01]  /*07c0*/  SYNCS.EXCH.64 URZ, [UR6+0x58], UR12 ;  /* 0x0000580c06ff75b2 */ /* 0x0004620008000100 */
[----:B------:R2:W1:Y:S01]  /*07d0*/  SYNCS.EXCH.64 URZ, [UR6+0x70], UR4 ;  /* 0x0000700406ff75b2 */ /* 0x0004620008000100 */
[----:B------:R2:W1:Y:S01]  /*07e0*/  SYNCS.EXCH.64 URZ, [UR6+0x60], UR12 ;  /* 0x0000600c06ff75b2 */ /* 0x0004620008000100 */
[----:B------:R2:W1:Y:S01]  /*07f0*/  SYNCS.EXCH.64 URZ, [UR6+0x78], UR4 ;  /* 0x0000780406ff75b2 */ /* 0x0004620008000100 */
[----:B------:R-:W-:Y:S01]  /*0800*/  NOP ;  /* 0x0000000000007918 */ /* 0x000fe20000000000 */
.L_x_10:
[----:B------:R-:W4:Y:S01]  /*0810*/  SHFL.IDX PT, R0, R95, RZ, 0x1f ;  /* 0x00001fff5f007589 */ /* 0x000f2200000e0000 */
[----:B------:R-:W-:Y:S01]  /*0820*/  NOP ;  /* 0x0000000000007918 */ /* 0x000fe20000000000 */
[----:B----4-:R-:W-:-:S13]  /*0830*/  ISETP.NE.AND P0, PT, R0, 0x3, PT ;  /* 0x000000030000780c */ /* 0x010fda0003f05270 */
[----:B------:R-:W-:Y:S05]  /*0840*/  @P0 BRA `(.L_x_11) ;  /* 0x00000000002c0947 */ /* 0x000fea0003800000 */
[----:B--23--:R-:W-:Y:S01]  /*0850*/  UMOV UR5, 0x400 ;  /* 0x0000040000057882 */ /* 0x00cfe20000000000 */
[----:B------:R-:W-:Y:S01]  /*0860*/  UMOV UR4, 0x20 ;  /* 0x0000002000047882 */ /* 0x000fe20000000000 */
[----:B------:R-:W-:Y:S02]  /*0870*/  ULEA UR5, UR37, UR5, 0x18 ;  /* 0x0000000525057291 */ /* 0x000fe4000f8ec0ff */
[----:B------:R-:W-:-:S04]  /*0880*/  UIADD3 UR6, UPT, UPT, -UR4, 0x100000, URZ ;  /* 0x0010000004067890 */ /* 0x000fc8000fffe1ff */
[----:B------:R-:W-:Y:S02]  /*0890*/  USHF.L.U32 UR7, UR6, 0xb, URZ ;  /* 0x0000000b06077899 */ /* 0x000fe400080006ff */
[----:B------:R-:W-:Y:S01]  /*08a0*/  USHF.L.U32 UR6, UR6, 0x1, URZ ;  /* 0x0000000106067899 */ /* 0x000fe200080006ff */
[----:B------:R-:W-:Y:S01]  /*08b0*/  ELECT P0, URZ, PT ;  /* 0x0000000000ff782f */ /* 0x000fe20003800000 */
[----:B------:R-:W2:Y:S10]  /*08c0*/  FENCE.VIEW.ASYNC.S ;  /* 0x00000000000073c6 */ /* 0x000eb40000000000 */
[----:B--2---:R4:W2:Y:S01]  /*08d0*/  SYNCS.EXCH.64 URZ, [UR5+0x80], UR6 ;  /* 0x0000800605ff75b2 */ /* 0x0048a20008000100 */
[----:B------:R4:W3:Y:S02]  /*08e0*/  SYNCS.EXCH.64 URZ, [UR5+0x88], UR6 ;  /* 0x0000880605ff75b2 */ /* 0x0008e40008000100 */
[----:B----4-:R-:W-:Y:S01]  /*08f0*/  NOP ;  /* 0x0000000000007918 */ /* 0x010fe20000000000 */
.L_x_11:
[----:B------:R-:W4:Y:S01]  /*0900*/  SHFL.IDX PT, R0, R95, RZ, 0x1f ;  /* 0x00001fff5f007589 */ /* 0x000f2200000e0000 */
[----:B------:R-:W-:Y:S01]  /*0910*/  NOP ;  /* 0x0000000000007918 */ /* 0x000fe20000000000 */
[----:B----4-:R-:W-:-:S13]  /*0920*/  ISETP.NE.AND P0, PT, R0, 0x4, PT ;  /* 0x000000040000780c */ /* 0x010fda0003f05270 */
[----:B------:R-:W-:Y:S05]  /*0930*/  @P0 BRA `(.L_x_12) ;  /* 0x0000000000480947 */ /* 0x000fea0003800000 */
[----:B--23--:R-:W-:Y:S01]  /*0940*/  UMOV UR6, 0x1e0 ;  /* 0x000001e000067882 */ /* 0x00cfe20000000000 */
[----:B------:R-:W-:Y:S01]  /*0950*/  UMOV UR5, 0x400 ;  /* 0x0000040000057882 */ /* 0x000fe20000000000 */
[----:B------:R-:W-:Y:S01]  /*0960*/  USEL UR6, UR6, 0x1a0, UP5 ;  /* 0x000001a006067887 */ /* 0x000fe2000a800000 */
        /* <DEDUP_REMOVED lines=10> */
[----:B--2---:R4:W2:Y:S08]  /*0a10*/  SYNCS.EXCH.64 URZ, [UR5+0x90], UR12 ;  /* 0x0000900c05ff75b2 */ /* 0x0048b00008000100 */
[----:B------:R4:W3:Y:S01]  /*0a20*/  SYNCS.EXCH.64 URZ, [UR5+0xa0], UR6 ;  /* 0x0000a00605ff75b2 */ /* 0x0008e20008000100 */
[----:B------:R4:W1:Y:S01]  /*0a30*/  SYNCS.EXCH.64 URZ, [UR5+0x98], UR12 ;  /* 0x0000980c05ff75b2 */ /* 0x0008620008000100 */
[----:B------:R4:W1:Y:S02]  /*0a40*/  SYNCS.EXCH.64 URZ, [UR5+0xa8], UR6 ;  /* 0x0000a80605ff75b2 */ /* 0x0008640008000100 */
[----:B----4-:R-:W-:Y:S01]  /*0a50*/  NOP ;  /* 0x0000000000007918 */ /* 0x010fe20000000000 */
.L_x_12:
[----:B------:R-:W4:Y:S01]  /*0a60*/  SHFL.IDX PT, R0, R95, RZ, 0x1f ;  /* 0x00001fff5f007589 */ /* 0x000f2200000e0000 */
[----:B------:R-:W-:Y:S01]  /*0a70*/  NOP ;  /* 0x0000000000007918 */ /* 0x000fe20000000000 */
[----:B----4-:R-:W-:-:S13]  /*0a80*/  ISETP.NE.AND P0, PT, R0, 0x5, PT ;  /* 0x000000050000780c */ /* 0x010fda0003f05270 */
[----:B------:R-:W-:Y:S05]  /*0a90*/  @P0 BRA `(.L_x_13) ;  /* 0x0000000000540947 */ /* 0x000fea0003800000 */
[----:B--23--:R-:W-:Y:S01]  /*0aa0*/  UMOV UR6, 0x400 ;  /* 0x0000040000067882 */ /* 0x00cfe20000000000 */
        /* <DEDUP_REMOVED lines=14> */
[----:B------:R4:W1:Y:S01]  /*0b90*/  SYNCS.EXCH.64 URZ, [UR6+0xd8], UR4 ;  /* 0x0000d80406ff75b2 */ /* 0x0008620008000100 */
[----:B------:R4:W1:Y:S01]  /*0ba0*/  SYNCS.EXCH.64 URZ, [UR6+0xc0], UR12 ;  /* 0x0000c00c06ff75b2 */ /* 0x0008620008000100 */
[----:B------:R4:W1:Y:S01]  /*0bb0*/  SYNCS.EXCH.64 URZ, [UR6+0xe0], UR4 ;  /* 0x0000e00406ff75b2 */ /* 0x0008620008000100 */
[----:B------:R4:W1:Y:S01]  /*0bc0*/  SYNCS.EXCH.64 URZ, [UR6+0xc8], UR12 ;  /* 0x0000c80c06ff75b2 */ /* 0x0008620008000100 */
[----:B------:R4:W1:Y:S02]  /*0bd0*/  SYNCS.EXCH.64 URZ, [UR6+0xe8], UR4 ;  /* 0x0000e80406ff75b2 */ /* 0x0008640008000100 */
[----:B----4-:R-:W-:Y:S01]  /*0be0*/  NOP ;  /* 0x0000000000007918 */ /* 0x010fe20000000000 */
.L_x_13:
[----:B------:R-:W4:Y:S01]  /*0bf0*/  SHFL.IDX PT, R0, R95, RZ, 0x1f ;  /* 0x00001fff5f007589 */ /* 0x000f2200000e0000 */
[----:B------:R-:W-:Y:S01]  /*0c00*/  ISETP.NE.OR P1, PT, RZ, UR10, !P1 ;  /* 0x0000000aff007c0c */ /* 0x000fe2000cf25670 */
        /* <DEDUP_REMOVED lines=12> */
[----:B------:R4:W3:Y:S01]  /*0cd0*/  SYNCS.EXCH.64 URZ, [UR5+0x100], UR6 ;  /* 0x0001000605ff75b2 */ /* 0x0008e20008000100 */
[----:B------:R4:W1:Y:S01]  /*0ce0*/  SYNCS.EXCH.64 URZ, [UR5+0xf8], UR6 ;  /* 0x0000f80605ff75b2 */ /* 0x0008620008000100 */
[----:B------:R4:W1:Y:S02]  /*0cf0*/  SYNCS.EXCH.64 URZ, [UR5+0x108], UR6 ;  /* 0x0001080605ff75b2 */ /* 0x0008640008000100 */
[----:B----4-:R-:W-:Y:S01]  /*0d00*/  NOP ;  /* 0x0000000000007918 */ /* 0x010fe20000000000 */
.L_x_14:
[----:B------:R-:W-:Y:S01]  /*0d10*/  VOTEU.ALL UP1, P1 ;  /* 0x0000000000ff7886 */ /* 0x000fe20000820000 */
[----:B--23--:R-:W2:Y:S01]  /*0d20*/  LDCU UR5, c[0x0][0x36c] ;  /* 0x00006d80ff0577ac */ /* 0x00cea20008000800 */
[----:B------:R-:W-:Y:S01]  /*0d30*/  NOP ;  /* 0x0000000000007918 */ /* 0x000fe20000000000 */
[----:B------:R-:W-:Y:S01]  /*0d40*/  LOP3.LUT R10, R101, 0x1f, RZ, 0xc0, !PT ;  /* 0x0000001f650a7812 */ /* 0x000fe200078ec0ff */
[----:B------:R-:W-:Y:S01]  /*0d50*/  UMOV UR6, 0x20 ;  /* 0x0000002000067882 */ /* 0x000fe20000000000 */
[----:B------:R-:W-:Y:S01]  /*0d60*/  @!UP1 UMOV UR4, 0x400 ;  /* 0x0000040000049882 */ /* 0x000fe20000000000 */
[----:B------:R-:W-:-:S04]  /*0d70*/  @!UP1 UIADD3 UR6, UPT, UPT, -UR6, 0x100000, URZ ;  /* 0x0010000006069890 */ /* 0x000fc8000fffe1ff */
[----:B------:R-:W-:Y:S02]  /*0d80*/  @!UP1 USHF.L.U32 UR7, UR6, 0xb, URZ ;  /* 0x0000000b06079899 */ /* 0x000fe400080006ff */
[----:B------:R-:W-:Y:S02]  /*0d90*/  @!UP1 USHF.L.U32 UR6, UR6, 0x1, URZ ;  /* 0x0000000106069899 */ /* 0x000fe400080006ff */
[----:B------:R-:W-:Y:S01]  /*0da0*/  @!UP1 ULEA UR4, UR37, UR4, 0x18 ;  /* 0x0000000425049291 */ /* 0x000fe2000f8ec0ff */
[----:B------:R-:W-:Y:S01]  /*0db0*/  VOTEU.ALL UP1, P1 ;  /* 0x0000000000ff7886 */ /* 0x000fe20000820000 */
[----:B------:R-:W-:Y:S01]  /*0dc0*/  UISETP.NE.AND UP4, UPT, UR10, URZ, UPT ;  /* 0x000000ff0a00728c */ /* 0x000fe2000bf85270 */
[----:B------:R-:W3:Y:S09]  /*0dd0*/  FENCE.VIEW.ASYNC.S ;  /* 0x00000000000073c6 */ /* 0x000ef20000000000 */
[----:B---3--:R3:W4:Y:S01]  /*0de0*/  @!UP1 SYNCS.EXCH.64 URZ, [UR4+0x110], UR6 ;  /* 0x0001100604ff95b2 */ /* 0x0087220008000100 */
[----:B--2---:R-:W-:-:S09]  /*0df0*/  UISETP.EQ.U32.AND UP1, UPT, UR5, 0x1, UPT ;  /* 0x000000010500788c */ /* 0x004fd2000bf22070 */
[----:B------:R-:W-:Y:S05]  /*0e00*/  BRA.U !UP1, `(.L_x_15) ;  /* 0x0000000109087547 */ /* 0x000fea000b800000 */
[----:B-1--4-:R-:W-:Y:S01]  /*0e10*/  UCGABAR_ARV ;  /* 0x00000000000079c7 */ /* 0x012fe20008000000 */
[----:B------:R-:W-:Y:S05]  /*0e20*/  BRA `(.L_x_16) ;  /* 0x0000000000047947 */ /* 0x000fea0003800000 */
.L_x_15:
[----:B-1--4-:R-:W-:Y:S01]  /*0e30*/  NOP ;  /* 0x0000000000007918 */ /* 0x012fe20000000000 */
.L_x_16:
[----:B------:R-:W1:Y:S01]  /*0e40*/  S2R R20, SR_CTAID.Y ;  /* 0x0000000000147919 */ /* 0x000e620000002600 */
[----:B------:R-:W-:-:S05]  /*0e50*/  CS2R.32 R88, SR_CgaSize ;  /* 0x0000000000587805 */ /* 0x000fca0000008a00 */
[----:B------:R-:W-:-:S05]  /*0e60*/  IMAD R88, R88, -0xa0, RZ ;  /* 0xffffff6058587824 */ /* 0x000fca00078e02ff */
[----:B---3--:R-:W-:-:S14]  /*0e70*/  R2UR UR4, R88 ;  /* 0x00000000580472ca */ /* 0x008fdc00000e0000 */
[----:B------:R-:W2:Y:S01]  /*0e80*/  LDCU UR4, c[0x0][UR4+0x2b4] ;  /* 0x00005680040477ac */ /* 0x000ea20008000800 */
[----:B------:R-:W-:-:S05]  /*0e90*/  CS2R.32 R0, SR_CgaSize ;  /* 0x0000000000007805 */ /* 0x000fca0000008a00 */
[----:B------:R-:W-:-:S06]  /*0ea0*/  IMAD R0, R0, -0xa0, RZ ;  /* 0xffffff6000007824 */ /* 0x000fcc00078e02ff */
[----:B------:R-:W3:Y:S01]  /*0eb0*/  LDC R0, c[0x0][R0+0x2a4] ;  /* 0x0000a90000007b82 */ /* 0x000ee20000000800 */
[----:B------:R-:W-:Y:S01]  /*0ec0*/  PRMT R8, RZ, 0x7610, R8 ;  /* 0x00007610ff087816 */ /* 0x000fe20000000008 */
[----:B------:R-:W4:Y:S01]  /*0ed0*/  S2R R11, SR_CTAID.X ;  /* 0x00000000000b7919 */ /* 0x000f220000002500 */
[----:B------:R-:W-:-:S05]  /*0ee0*/  CS2R.32 R88, SR_CgaSize ;  /* 0x0000000000587805 */ /* 0x000fca0000008a00 */
[----:B------:R-:W-:-:S05]  /*0ef0*/  IMAD R88, R88, -0xa0, RZ ;  /* 0xffffff6058587824 */ /* 0x000fca00078e02ff */
[----:B------:R-:W-:-:S14]  /*0f00*/  R2UR UR5, R88 ;  /* 0x00000000580572ca */ /* 0x000fdc00000e0000 */
[----:B------:R-:W3:Y:S01]  /*0f10*/  LDCU UR5, c[0x0][UR5+0x2b0] ;  /* 0x00005600050577ac */ /* 0x000ee20008000800 */
[----:B------:R-:W-:Y:S01]  /*0f20*/  UISETP.NE.AND UP2, UPT, UR10, 0x2, UPT ;  /* 0x000000020a00788c */ /* 0x000fe2000bf45270 */
[----:B------:R-:W2:Y:S01]  /*0f30*/  LDC R9, c[0x0][0xb24] ;  /* 0x0002c900ff097b82 */ /* 0x000ea20000000800 */
[----:B------:R-:W-:-:S05]  /*0f40*/  CS2R.32 R2, SR_CgaSize ;  /* 0x0000000000027805 */ /* 0x000fca0000008a00 */
[----:B------:R-:W-:-:S06]  /*0f50*/  IMAD R2, R2, -0xa0, RZ ;  /* 0xffffff6002027824 */ /* 0x000fcc00078e02ff */
[----:B------:R-:W3:Y:S08]  /*0f60*/  LDC R2, c[0x0][R2+0x2a0] ;  /* 0x0000a80002027b82 */ /* 0x000ef00000000800 */
[----:B------:R-:W3:Y:S01]  /*0f70*/  LDC R40, c[0x0][0xb24] ;  /* 0x0002c900ff287b82 */ /* 0x000ee20000000800 */
[----:B-1----:R-:W-:-:S07]  /*0f80*/  I2FP.F32.U32 R3, R20 ;  /* 0x0000001400037245 */ /* 0x002fce0000201000 */
[----:B------:R-:W1:Y:S01]  /*0f90*/  S2UR UR36, SR_CTAID.Z ;  /* 0x00000000002479c3 */ /* 0x000e620000002700 */
[----:B--2---:R-:W-:Y:S01]  /*0fa0*/  ISETP.GE.AND P0, PT, R9, 0x1, PT ;  /* 0x000000010900780c */ /* 0x004fe20003f06270 */
[----:B----4-:R-:W-:Y:S01]  /*0fb0*/  IMAD.MOV.U32 R21, RZ, RZ, R11 ;  /* 0x000000ffff157224 */ /* 0x010fe200078e000b */
[----:B------:R-:W-:Y:S01]  /*0fc0*/  I2FP.F32.U32 R4, R11 ;  /* 0x0000000b00047245 */ /* 0x000fe20000201000 */
[----:B------:R-:W-:Y:S01]  /*0fd0*/  FMUL R3, R3, UR4 ;  /* 0x0000000403037c20 */ /* 0x000fe20008400000 */
[----:B------:R-:W2:Y:S03]  /*0fe0*/  LDCU UR4, c[0x0][0xb30] ;  /* 0x00016600ff0477ac */ /* 0x000ea60008000800 */
[----:B---3--:R-:W-:Y:S01]  /*0ff0*/  FMUL R4, R4, UR5 ;  /* 0x0000000504047c20 */ /* 0x008fe20008400000 */
[----:B------:R-:W3:Y:S08]  /*1000*/  F2I.U32.TRUNC.NTZ R81, R3 ;  /* 0x0000000300517305 */ /* 0x000ef0000020f000 */
[----:B------:R-:W4:Y:S01]  /*1010*/  F2I.U32.TRUNC.NTZ R88, R4 ;  /* 0x0000000400587305 */ /* 0x000f22000020f000 */
[----:B--2---:R-:W-:Y:S01]  /*1020*/  UISETP.NE.AND UP3, UPT, UR4, 0x1, UPT ;  /* 0x000000010400788c */ /* 0x004fe2000bf65270 */
[----:B---3--:R-:W-:-:S05]  /*1030*/  IADD3 R81, PT, PT, -R81, RZ, RZ ;  /* 0x000000ff51517210 */ /* 0x008fca0007ffe1ff */
[----:B------:R-:W-:Y:S01]  /*1040*/  IMAD R81, R0, R81, R20 ;  /* 0x0000005100517224 */ /* 0x000fe200078e0214 */
[----:B------:R-:W-:Y:S01]  /*1050*/  PRMT R0, RZ, 0x7610, R0 ;  /* 0x00007610ff007816 */ /* 0x000fe20000000000 */
[----:B----4-:R-:W-:-:S04]  /*1060*/  IMAD.MOV R88, RZ, RZ, -R88 ;  /* 0x000000ffff587224 */ /* 0x010fc800078e0a58 */
[----:B------:R-:W-:Y:S01]  /*1070*/  IMAD R88, R2, R88, R11 ;  /* 0x0000005802587224 */ /* 0x000fe200078e020b */
[----:B-1----:R-:W-:Y:S06]  /*1080*/  BRA.U UP4, `(.L_x_17) ;  /* 0x0000000104247547 */ /* 0x002fec000b800000 */
[----:B------:R-:W-:Y:S01]  /*1090*/  ISETP.NE.AND P1, PT, R81, RZ, PT ;  /* 0x000000ff5100720c */ /* 0x000fe20003f25270 */
[----:B------:R-:W-:Y:S01]  /*10a0*/  IMAD.MOV.U32 R0, RZ, RZ, 0x3 ;  /* 0x00000003ff007424 */ /* 0x000fe200078e00ff */
[C---:B------:R-:W-:Y:S02]  /*10b0*/  LOP3.LUT R3, R88.reuse, 0xfffffffe, RZ, 0xc0, !PT ;  /* 0xfffffffe58037812 */ /* 0x040fe400078ec0ff */
[----:B------:R-:W-:Y:S02]  /*10c0*/  ISETP.LT.U32.OR P1, PT, R88, 0x2, !P1 ;  /* 0x000000025800780c */ /* 0x000fe40004f21470 */
[----:B------:R-:W-:Y:S02]  /*10d0*/  SHF.L.U32 R0, R0, R3, RZ ;  /* 0x0000000300007219 */ /* 0x000fe400000006ff */
[----:B------:R-:W-:Y:S02]  /*10e0*/  SEL R5, RZ, 0x1, !P1 ;  /* 0x00000001ff057807 */ /* 0x000fe40004800000 */
[----:B------:R-:W-:-:S05]  /*10f0*/  SEL R2, RZ, 0x2, !P1 ;  /* 0x00000002ff027807 */ /* 0x000fca0004800000 */
[----:B------:R-:W-:-:S05]  /*1100*/  IMAD.IADD R2, R5, 0x1, R2 ;  /* 0x0000000105027824 */ /* 0x000fca00078e0202 */
[----:B------:R-:W-:Y:S02]  /*1110*/  PRMT R8, R2, 0x7610, R8 ;  /* 0x0000761002087816 */ /* 0x000fe40000000008 */
.L_x_17:
[----:B------:R-:W-:Y:S05]  /*1120*/  @!P0 BRA `(.L_x_18) ;  /* 0x0000000000b88947 */ /* 0x000fea0003800000 */
[----:B------:R-:W1:Y:S01]  /*1130*/  LDC.64 R4, c[0x0][0xb18] ;  /* 0x0002c600ff047b82 */ /* 0x000e620000000a00 */
[----:B------:R-:W-:-:S07]  /*1140*/  ISETP.NE.AND P0, PT, R9, 0x1, PT ;  /* 0x000000010900780c */ /* 0x000fce0003f05270 */
[----:B------:R-:W2:Y:S08]  /*1150*/  LDC R14, c[0x0][0xb0c] ;  /* 0x0002c300ff0e7b82 */ /* 0x000eb00000000800 */
[----:B------:R-:W3:Y:S08]  /*1160*/  LDC R13, c[0x0][0x370] ;  /* 0x0000dc00ff0d7b82 */ /* 0x000ef00000000800 */
[----:B------:R-:W4:Y:S01]  /*1170*/  LDC R16, c[0x0][0x374] ;  /* 0x0000dd00ff107b82 */ /* 0x000f220000000800 */
[----:B-1----:R-:W-:-:S07]  /*1180*/  ISETP.NE.AND P1, PT, R4, 0x1, PT ;  /* 0x000000010400780c */ /* 0x002fce0003f25270 */
[----:B------:R-:W3:Y:S01]  /*1190*/  LDC.64 R6, c[0x0][0xb10] ;  /* 0x0002c400ff067b82 */ /* 0x000ee20000000a00 */
[----:B--2---:R-:W-:-:S07]  /*11a0*/  ISETP.NE.AND P2, PT, R14, 0x1, PT ;  /* 0x000000010e00780c */ /* 0x004fce0003f45270 */
[----:B------:R-:W1:Y:S08]  /*11b0*/  LDC R12, c[0x0][0xb20] ;  /* 0x0002c800ff0c7b82 */ /* 0x000e700000000800 */
[----:B------:R-:W2:Y:S01]  /*11c0*/  LDC.64 R2, c[0x0][0xb28] ;  /* 0x0002ca00ff027b82 */ /* 0x000ea20000000a00 */
[----:B----4-:R-:W-:-:S04]  /*11d0*/  IMAD.HI.U32 R15, R16, R5, RZ ;  /* 0x00000005100f7227 */ /* 0x010fc800078e00ff */
[----:B------:R-:W-:-:S04]  /*11e0*/  IMAD.HI.U32 R5, R20, R5, RZ ;  /* 0x0000000514057227 */ /* 0x000fc800078e00ff */
[----:B---3--:R-:W-:-:S04]  /*11f0*/  IMAD.HI.U32 R18, R13, R6, RZ ;  /* 0x000000060d127227 */ /* 0x008fc800078e00ff */
[C---:B------:R-:W-:Y:S01]  /*1200*/  IMAD.HI.U32 R22, R11.reuse, R6, RZ ;  /* 0x000000060b167227 */ /* 0x040fe200078e00ff */
[-C--:B------:R-:W-:Y:S02]  /*1210*/  @P2 SHF.R.U32.HI R13, RZ, R7.reuse, R18 ;  /* 0x00000007ff0d2219 */ /* 0x080fe40000011612 */
[-C--:B-1----:R-:W-:Y:S02]  /*1220*/  @P1 SHF.R.U32.HI R16, RZ, R12.reuse, R15 ;  /* 0x0000000cff101219 */ /* 0x082fe4000001160f */
[----:B------:R-:W-:Y:S02]  /*1230*/  SHF.R.U32.HI R5, RZ, R12, R5 ;  /* 0x0000000cff057219 */ /* 0x000fe40000011605 */
[----:B------:R-:W-:Y:S02]  /*1240*/  SHF.R.U32.HI R22, RZ, R7, R22 ;  /* 0x00000007ff167219 */ /* 0x000fe40000011616 */
[----:B------:R-:W-:Y:S01]  /*1250*/  SEL R5, R20, R5, !P1 ;  /* 0x0000000514057207 */ /* 0x000fe20004800000 */
[----:B--2---:R-:W-:Y:S01]  /*1260*/  IMAD.HI.U32 R18, R16, R2, RZ ;  /* 0x0000000210127227 */ /* 0x004fe200078e00ff */
[----:B------:R-:W-:-:S02]  /*1270*/  SEL R21, R11, R22, !P2 ;  /* 0x000000160b157207 */ /* 0x000fc40005000000 */
[----:B------:R-:W-:Y:S01]  /*1280*/  IADD3 R7, PT, PT, -R5, RZ, RZ ;  /* 0x000000ff05077210 */ /* 0x000fe20007ffe1ff */
[----:B------:R-:W-:Y:S01]  /*1290*/  IMAD.HI.U32 R6, R13, R2, RZ ;  /* 0x000000020d067227 */ /* 0x000fe200078e00ff */
[----:B------:R-:W-:-:S03]  /*12a0*/  @P0 SHF.R.U32.HI R16, RZ, R3, R18 ;  /* 0x00000003ff100219 */ /* 0x000fc60000011612 */
[----:B------:R-:W-:Y:S01]  /*12b0*/  IMAD R7, R4, R7, R20 ;  /* 0x0000000704077224 */ /* 0x000fe200078e0214 */
[----:B------:R-:W-:Y:S01]  /*12c0*/  @P0 SHF.R.U32.HI R13, RZ, R3, R6 ;  /* 0x00000003ff0d0219 */ /* 0x000fe20000011606 */
[----:B------:R-:W-:-:S04]  /*12d0*/  IMAD R16, R16, R9, RZ ;  /* 0x0000000910107224 */ /* 0x000fc800078e02ff */
[----:B------:R-:W-:Y:S01]  /*12e0*/  IMAD R6, R13, R9, RZ ;  /* 0x000000090d067224 */ /* 0x000fe200078e02ff */
[----:B------:R-:W-:-:S04]  /*12f0*/  ISETP.GE.AND P1, PT, R5, R16, PT ;  /* 0x000000100500720c */ /* 0x000fc80003f26270 */
[----:B------:R-:W-:Y:S01]  /*1300*/  ISETP.GE.OR P1, PT, R21, R6, P1 ;  /* 0x000000061500720c */ /* 0x000fe20000f26670 */
[----:B------:R-:W-:-:S05]  /*1310*/  IMAD.HI.U32 R6, R5, R2, RZ ;  /* 0x0000000205067227 */ /* 0x000fca00078e00ff */
[----:B------:R-:W-:-:S04]  /*1320*/  SHF.R.U32.HI R6, RZ, R3, R6 ;  /* 0x00000003ff067219 */ /* 0x000fc80000011606 */
[----:B------:R-:W-:-:S03]  /*1330*/  SEL R6, R5, R6, !P0 ;  /* 0x0000000605067207 */ /* 0x000fc60004000000 */
[----:B------:R-:W-:Y:S01]  /*1340*/  @!P1 IMAD.HI.U32 R12, R21, R2, RZ ;  /* 0x00000002150c9227 */ /* 0x000fe200078e00ff */
[----:B------:R-:W-:-:S04]  /*1350*/  IADD3 R2, PT, PT, -R6, RZ, RZ ;  /* 0x000000ff06027210 */ /* 0x000fc80007ffe1ff */
[----:B------:R-:W-:Y:S01]  /*1360*/  @!P1 SHF.R.U32.HI R12, RZ, R3, R12 ;  /* 0x00000003ff0c9219 */ /* 0x000fe2000001160c */
[----:B------:R-:W-:-:S03]  /*1370*/  IMAD R2, R9, R2, R5 ;  /* 0x0000000209027224 */ /* 0x000fc600078e0205 */
[----:B------:R-:W-:-:S05]  /*1380*/  @!P1 SEL R3, R21, R12, !P0 ;  /* 0x0000000c15039207 */ /* 0x000fca0004000000 */
[--C-:B------:R-:W-:Y:S02]  /*1390*/  @!P1 IMAD.IADD R6, R6, 0x1, -R3.reuse ;  /* 0x0000000106069824 */ /* 0x100fe400078e0a03 */
[----:B------:R-:W-:Y:S01]  /*13a0*/  @!P1 IMAD R3, R2, R13, R3 ;  /* 0x0000000d02039224 */ /* 0x000fe200078e0203 */
[----:B------:R-:W-:Y:S01]  /*13b0*/  IADD3 R2, PT, PT, -R21, RZ, RZ ;  /* 0x000000ff15027210 */ /* 0x000fe20007ffe1ff */
[----:B------:R-:W-:Y:S02]  /*13c0*/  @!P1 IMAD R5, R6, R9, R21 ;  /* 0x0000000906059224 */ /* 0x000fe400078e0215 */
[----:B------:R-:W-:Y:S02]  /*13d0*/  @!P1 IMAD.MOV.U32 R21, RZ, RZ, R3 ;  /* 0x000000ffff159224 */ /* 0x000fe400078e0003 */
[----:B------:R-:W-:Y:S02]  /*13e0*/  IMAD R2, R14, R2, R11 ;  /* 0x000000020e027224 */ /* 0x000fe400078e020b */
[----:B------:R-:W-:-:S02]  /*13f0*/  IMAD R20, R5, R4, R7 ;  /* 0x0000000405147224 */ /* 0x000fc400078e0207 */
[----:B------:R-:W-:Y:S02]  /*1400*/  IMAD R21, R21, R14, R2 ;  /* 0x0000000e15157224 */ /* 0x000fe400078e0202 */
.L_x_18:
[----:B------:R-:W-:Y:S05]  /*1410*/  BRA.U UP3, `(.L_x_19) ;  /* 0x0000000103407547 */ /* 0x000fea000b800000 */
[----:B------:R-:W1:Y:S08]  /*1420*/  LDC.64 R4, c[0x0][0xb10] ;  /* 0x0002c400ff047b82 */ /* 0x000e700000000a00 */
[----:B------:R-:W2:Y:S08]  /*1430*/  LDC.64 R2, c[0x0][0xb18] ;  /* 0x0002c600ff027b82 */ /* 0x000eb00000000a00 */
[----:B------:R-:W3:Y:S08]  /*1440*/  LDC R6, c[0x0][0xb20] ;  /* 0x0002c800ff067b82 */ /* 0x000ef00000000800 */
[----:B------:R-:W4:Y:S01]  /*1450*/  LDC R12, c[0x0][0xb0c] ;  /* 0x0002c300ff0c7b82 */ /* 0x000f220000000800 */
[----:B-1----:R-:W-:-:S05]  /*1460*/  IMAD.HI.U32 R4, R21, R4, RZ ;  /* 0x0000000415047227 */ /* 0x002fca00078e00ff */
[----:B------:R-:W-:Y:S01]  /*1470*/  SHF.R.U32.HI R4, RZ, R5, R4 ;  /* 0x00000005ff047219 */ /* 0x000fe20000011604 */
[----:B--2---:R-:W-:Y:S01]  /*1480*/  IMAD.HI.U32 R3, R20, R3, RZ ;  /* 0x0000000314037227 */ /* 0x004fe200078e00ff */
[----:B------:R-:W-:-:S04]  /*1490*/  ISETP.NE.AND P0, PT, R2, 0x1, PT ;  /* 0x000000010200780c */ /* 0x000fc80003f05270 */
[----:B---3--:R-:W-:-:S04]  /*14a0*/  SHF.R.U32.HI R3, RZ, R6, R3 ;  /* 0x00000006ff037219 */ /* 0x008fc80000011603 */
[----:B------:R-:W-:Y:S02]  /*14b0*/  SEL R3, R20, R3, !P0 ;  /* 0x0000000314037207 */ /* 0x000fe40004000000 */
[----:B----4-:R-:W-:-:S04]  /*14c0*/  ISETP.NE.AND P1, PT, R12, 0x1, PT ;  /* 0x000000010c00780c */ /* 0x010fc80003f25270 */
[----:B------:R-:W-:-:S05]  /*14d0*/  SEL R6, R21, R4, !P1 ;  /* 0x0000000415067207 */ /* 0x000fca0004800000 */
[----:B------:R-:W-:Y:S02]  /*14e0*/  IMAD.IADD R4, R3, 0x1, -R6 ;  /* 0x0000000103047824 */ /* 0x000fe400078e0a06 */
[----:B------:R-:W-:Y:S02]  /*14f0*/  IMAD.IADD R3, R6, 0x1, -R3 ;  /* 0x0000000106037824 */ /* 0x000fe400078e0a03 */
[----:B------:R-:W-:Y:S02]  /*1500*/  IMAD R21, R4, R12, R21 ;  /* 0x0000000c04157224 */ /* 0x000fe400078e0215 */
[----:B------:R-:W-:Y:S02]  /*1510*/  IMAD R20, R3, R2, R20 ;  /* 0x0000000203147224 */ /* 0x000fe400078e0214 */
.L_x_19:
[----:B------:R-:W-:Y:S05]  /*1520*/  BRA.U !UP1, `(.L_x_20) ;  /* 0x00000001090c7547 */ /* 0x000fea000b800000 */
[----:B------:R-:W-:Y:S01]  /*1530*/  UCGABAR_WAIT ;  /* 0x0000000000007dc7 */ /* 0x000fe20008000000 */
[----:B------:R-:W-:Y:S01]  /*1540*/  CCTL.IVALL ;  /* 0x00000000ff00798f */ /* 0x000fe20002000000 */
[----:B------:R-:W-:Y:S05]  /*1550*/  BRA `(.L_x_21) ;  /* 0x0000000000047947 */ /* 0x000fea0003800000 */
.L_x_20:
[----:B------:R-:W-:Y:S06]  /*1560*/  BAR.SYNC.DEFER_BLOCKING 0x0 ;  /* 0x0000000000007b1d */ /* 0x000fec0000010000 */
.L_x_21:
[----:B------:R-:W-:Y:S05]  /*1570*/  BRA.U UP2, `(.L_x_22) ;  /* 0x00000015022c7547 */ /* 0x000fea000b800000 */
[----:B------:R-:W1:Y:S01]  /*1580*/  LDCU UR22, c[0x0][0x38c] ;  /* 0x00007180ff1677ac */ /* 0x000e620008000800 */
[----:B------:R-:W2:Y:S01]  /*1590*/  LDC R9, c[0x0][0x370] ;  /* 0x0000dc00ff097b82 */ /* 0x000ea20000000800 */
[----:B------:R-:W-:Y:S01]  /*15a0*/  PLOP3.LUT P1, PT, PT, PT, UP5, 0x80, 0x8 ;  /* 0x000000000008781c */ /* 0x000fe20003f2f058 */
[C---:B------:R-:W-:Y:S01]  /*15b0*/  IMAD.SHL.U32 R16, R11.reuse, 0x40, RZ ;  /* 0x000000400b107824 */ /* 0x040fe200078e00ff */
[----:B------:R-:W-:Y:S01]  /*15c0*/  UISETP.NE.AND UP1, UPT, UR10, URZ, UPT ;  /* 0x000000ff0a00728c */ /* 0x000fe2000bf25270 */
[----:B------:R-:W-:Y:S01]  /*15d0*/  ISETP.NE.AND P4, PT, R10, RZ, P5 ;  /* 0x000000ff0a00720c */ /* 0x000fe20002f85270 */
[----:B------:R-:W-:Y:S01]  /*15e0*/  IMAD.MOV.U32 R15, RZ, RZ, 0x1 ;  /* 0x00000001ff0f7424 */ /* 0x000fe200078e00ff */
[----:B------:R-:W-:Y:S01]  /*15f0*/  LOP3.LUT R17, R11, 0x1, RZ, 0xc0, !PT ;  /* 0x000000010b117812 */ /* 0x000fe200078ec0ff */
[----:B------:R-:W-:Y:S01]  /*1600*/  IMAD.MOV.U32 R14, RZ, RZ, RZ ;  /* 0x000000ffff0e7224 */ /* 0x000fe200078e00ff */
[----:B------:R-:W3:Y:S01]  /*1610*/  LDC R0, c[0x0][0x374] ;  /* 0x0000dd00ff007b82 */ /* 0x000ee20000000800 */
[----:B------:R-:W-:-:S02]  /*1620*/  PLOP3.LUT P1, PT, P1, PT, PT, 0x8, 0x80 ;  /* 0x000000000080781c */ /* 0x000fc40000f2e170 */
[----:B------:R-:W-:Y:S01]  /*1630*/  CS2R R12, SRZ ;  /* 0x00000000000c7805 */ /* 0x000fe2000001ff00 */
[----:B------:R-:W-:Y:S01]  /*1640*/  IMAD.MOV.U32 R10, RZ, RZ, 0x1 ;  /* 0x00000001ff0a7424 */ /* 0x000fe200078e00ff */
[----:B------:R-:W4:Y:S01]  /*1650*/  LDCU.64 UR30, c[0x0][0x348] ;  /* 0x00006900ff1e77ac */ /* 0x000f220008000a00 */
[----:B------:R-:W-:Y:S02]  /*1660*/  USEL UR14, UR14, 0x2, UP1 ;  /* 0x000000020e0e7887 */ /* 0x000fe40008800000 */
[----:B-1----:R-:W-:Y:S01]  /*1670*/  UIADD3 UR4, UPT, UPT, UR22, 0xff, URZ ;  /* 0x000000ff16047890 */ /* 0x002fe2000fffe0ff */
[----:B------:R-:W-:-:S03]  /*1680*/  UMOV UR15, URZ ;  /* 0x000000ff000f7c82 */ /* 0x000fc60008000000 */
[----:B------:R-:W-:-:S04]  /*1690*/  USHF.R.S32.HI UR29, URZ, 0x1f, UR4 ;  /* 0x0000001fff1d7899 */ /* 0x000fc80008011404 */
[----:B------:R-:W-:Y:S02]  /*16a0*/  ULEA.HI UR29, UR29, UR4, URZ, 0x8 ;  /* 0x000000041d1d7291 */ /* 0x000fe4000f8f40ff */
[----:B------:R-:W-:Y:S02]  /*16b0*/  UIADD3 UR4, UPT, UPT, UR22, -0x1, URZ ;  /* 0xffffffff16047890 */ /* 0x000fe4000fffe0ff */
[----:B------:R-:W-:Y:S02]  /*16c0*/  USHF.R.S32.HI UR29, URZ, 0x8, UR29 ;  /* 0x00000008ff1d7899 */ /* 0x000fe4000801141d */
[----:B------:R-:W-:Y:S02]  /*16d0*/  UISETP.GE.U32.AND UP2, UPT, UR4, -0x1ff, UPT ;  /* 0xfffffe010400788c */ /* 0x000fe4000bf46070 */
[----:B------:R-:W-:Y:S02]  /*16e0*/  UISETP.LT.U32.AND UP0, UPT, UR29, 0x5, UPT ;  /* 0x000000051d00788c */ /* 0x000fe4000bf01070 */
[----:B------:R-:W-:-:S02]  /*16f0*/  UIADD3 UR22, UPT, UPT, UR22, 0x1fe, URZ ;  /* 0x000001fe16167890 */ /* 0x000fc4000fffe0ff */
[----:B------:R-:W-:-:S04]  /*1700*/  USEL UR23, UR29, 0x5, UP0 ;  /* 0x000000051d177887 */ /* 0x000fc80008000000 */
[----:B------:R-:W-:Y:S02]  /*1710*/  UIADD3 UR13, UPT, UPT, UR23, -0x1, URZ ;  /* 0xffffffff170d7890 */ /* 0x000fe4000fffe0ff */
[----:B------:R-:W-:Y:S02]  /*1720*/  @UP2 UIADD3 UR13, UPT, UPT, UR23, URZ, URZ ;  /* 0x000000ff170d2290 */ /* 0x000fe4000fffe0ff */
[----:B------:R-:W-:Y:S02]  /*1730*/  UIADD3 UR21, UPT, UPT, UR29, -UR23, URZ ;  /* 0x800000171d157290 */ /* 0x000fe4000fffe0ff */
[----:B------:R-:W-:Y:S02]  /*1740*/  UIADD3 UR7, UPT, UPT, UR13, 0x1, URZ ;  /* 0x000000010d077890 */ /* 0x000fe4000fffe0ff */
[----:B--2-4-:R-:W-:-:S12]  /*1750*/  UIADD3 UR13, UPT, UPT, -UR13, URZ, URZ ;  /* 0x000000ff0d0d7290 */ /* 0x014fd8000fffe1ff */
.L_x_42:
[----:B------:R-:W-:Y:S01]  /*1760*/  UISETP.NE.AND UP0, UPT, UR37, URZ, UPT ;  /* 0x000000ff2500728c */ /* 0x000fe2000bf05270 */
[----:B------:R-:W1:Y:S08]  /*1770*/  S2UR UR37, SR_CgaCtaId ;  /* 0x00000000002579c3 */ /* 0x000e700000008800 */
[----:B------:R-:W-:Y:S05]  /*1780*/  BRA.U UP0, `(.L_x_23) ;  /* 0x0000000100347547 */ /* 0x000fea000b800000 */
[----:B------:R-:W2:Y:S01]  /*1790*/  S2R R2, SR_CgaCtaId ;  /* 0x0000000000027919 */ /* 0x000ea20000008800 */
[----:B------:R-:W-:-:S04]  /*17a0*/  MOV R3, 0x400 ;  /* 0x0000040000037802 */ /* 0x000fc80000000f00 */
[----:B--2---:R-:W-:Y:S02]  /*17b0*/  LEA R3, R2, R3, 0x18 ;  /* 0x0000000302037211 */ /* 0x004fe400078ec0ff */
[----:B------:R-:W-:-:S03]  /*17c0*/  SHF.L.U32 R2, R10, 0x1f, RZ ;  /* 0x0000001f0a027819 */ /* 0x000fc600000006ff */
[----:B------:R-:W-:-:S04]  /*17d0*/  IMAD R3, R12, 0x8, R3 ;  /* 0x000000080c037824 */ /* 0x000fc800078e0203 */
[----:B------:R-:W2:Y:S02]  /*17e0*/  SYNCS.PHASECHK.TRANS64.TRYWAIT P0, [R3+URZ+0x100], R2 ;  /* 0x00010002030075a7 */ /* 0x000ea400080011ff */
[----:B--2---:R-:W-:Y:S05]  /*17f0*/  @!P0 BRA `(.L_x_24) ;  /* 0x0000007800008947 */ /* 0x004fea0003800000 */
.L_x_139:
[----:B------:R-:W-:Y:S01]  /*1800*/  VIADD R12, R12, 0x1 ;  /* 0x000000010c0c7836 */ /* 0x000fe20000000000 */
[----:B------:R2:W-:Y:S04]  /*1810*/  SYNCS.ARRIVE.TRANS64.A1T0 RZ, [R3+URZ+0xf0], RZ ;  /* 0x0000f0ff03ff79a7 */ /* 0x0005e800081000ff */
[----:B------:R-:W-:-:S04]  /*1820*/  ISETP.NE.AND P0, PT, R12, 0x2, PT ;  /* 0x000000020c00780c */ /* 0x000fc80003f05270 */
[----:B------:R-:W-:Y:S02]  /*1830*/  SEL R12, R12, RZ, P0 ;  /* 0x000000ff0c0c7207 */ /* 0x000fe40000000000 */
[----:B--2---:R-:W-:-:S04]  /*1840*/  SEL R3, RZ, 0x1, P0 ;  /* 0x00000001ff037807 */ /* 0x004fc80000000000 */
[----:B------:R-:W-:-:S07]  /*1850*/  LOP3.LUT R10, R10, R3, RZ, 0x3c, !PT ;  /* 0x000000030a0a7212 */ /* 0x000fce00078e3cff */
.L_x_23:
[----:B------:R-:W-:Y:S01]  /*1860*/  UMOV UR4, 0x400 ;  /* 0x0000040000047882 */ /* 0x000fe20000000000 */
[----:B------:R-:W-:Y:S01]  /*1870*/  LEA.HI R3, R21, R21, RZ, 0x1 ;  /* 0x0000001515037211 */ /* 0x000fe200078f08ff */
[----:B-1----:R-:W-:Y:S01]  /*1880*/  ULEA UR4, UR37, UR4, 0x18 ;  /* 0x0000000425047291 */ /* 0x002fe2000f8ec0ff */
[----:B------:R-:W-:Y:S01]  /*1890*/  SHF.L.U32 R2, R15, 0x1f, RZ ;  /* 0x0000001f0f027819 */ /* 0x000fe200000006ff */
[----:B------:R-:W-:Y:S01]  /*18a0*/  IMAD R20, R20, 0x2, R17 ;  /* 0x0000000214147824 */ /* 0x000fe200078e0211 */
[----:B------:R-:W-:Y:S01]  /*18b0*/  UISETP.GE.U32.AND UP0, UPT, UR22, 0x1ff, UPT ;  /* 0x000001ff1600788c */ /* 0x000fe2000bf06070 */
[----:B------:R-:W-:Y:S01]  /*18c0*/  IMAD.SHL.U32 R3, R3, 0x40, RZ ;  /* 0x0000004003037824 */ /* 0x000fe200078e00ff */
[----:B------:R-:W-:Y:S01]  /*18d0*/  ULEA UR5, UR15, UR4, 0x3 ;  /* 0x000000040f057291 */ /* 0x000fe2000f8e18ff */
[----:B------:R-:W-:Y:S01]  /*18e0*/  R2UR UR35, R16 ;  /* 0x00000000102372ca */ /* 0x000fe200000e0000 */
[----:B------:R-:W-:Y:S01]  /*18f0*/  UMOV UR38, URZ ;  /* 0x000000ff00267c82 */ /* 0x000fe20008000000 */
[----:B------:R-:W-:-:S02]  /*1900*/  R2UR UR19, R20 ;  /* 0x00000000141372ca */ /* 0x000fc400000e0000 */
[----:B------:R-:W-:-:S04]  /*1910*/  LOP3.LUT R3, R3, 0xffffff80, RZ, 0xc0, !PT ;  /* 0xffffff8003037812 */ /* 0x000fc800078ec0ff */
[----:B------:R1:W2:Y:S01]  /*1920*/  SYNCS.PHASECHK.TRANS64.TRYWAIT P0, [UR5+0x28], R2 ;  /* 0x00002802ff0075a7 */ /* 0x0002a20008001105 */
[----:B------:R-:W-:-:S06]  /*1930*/  R2UR UR5, R3 ;  /* 0x00000000030572ca */ /* 0x000fcc00000e0000 */
[----:B------:R-:W-:-:S07]  /*1940*/  UIMAD UR19, UR19, 0x60, URZ ;  /* 0x00000060131378a4 */ /* 0x000fce000f8e02ff */
[----:B------:R-:W-:Y:S01]  /*1950*/  ULOP3.LUT UR35, UR5, 0x40, UR35, 0xf8, !UPT ;  /* 0x0000004005237892 */ /* 0x000fe2000f8ef823 */
[----:B------:R-:W-:Y:S11]  /*1960*/  BRA.U !UP0, `(.L_x_25) ;  /* 0x0000000108f07547 */ /* 0x000ff6000b800000 */
[----:B------:R-:W-:Y:S01]  /*1970*/  UMOV UR39, UR13 ;  /* 0x0000000d00277c82 */ /* 0x000fe20008000000 */
[----:B------:R-:W-:Y:S01]  /*1980*/  UMOV UR6, UR15 ;  /* 0x0000000f00067c82 */ /* 0x000fe20008000000 */
[----:B------:R-:W-:-:S05]  /*1990*/  UMOV UR26, 0x80 ;  /* 0x00000080001a7882 */ /* 0x000fca0000000000 */
.L_x_31:
[----:B------:R-:W-:Y:S01]  /*19a0*/  @P5 MOV R3, 0x14000 ;  /* 0x0001400000035802 */ /* 0x000fe20000000f00 */
[----:B------:R-:W-:Y:S01]  /*19b0*/  ULEA UR33, UR6, UR4, 0x3 ;  /* 0x0000000406217291 */ /* 0x000fe2000f8e18ff */
[----:B-12---:R-:W-:Y:S11]  /*19c0*/  @P0 BRA `(.L_x_26) ;  /* 0x00000000000c0947 */ /* 0x006ff60003800000 */
[----:B------:R-:W-:Y:S04]  /*19d0*/  SHF.L.U32 R5, R15, 0x1f, RZ ;  /* 0x0000001f0f057819 */ /* 0x000fe800000006ff */
[----:B------:R-:W2:Y:S02]  /*19e0*/  SYNCS.PHASECHK.TRANS64.TRYWAIT P0, [UR33+0x28], R5 ;  /* 0x00002805ff0075a7 */ /* 0x000ea40008001121 */
[----:B--2---:R-:W-:Y:S05]  /*19f0*/  @!P0 BRA `(.L_x_27) ;  /* 0x0000007400948947 */ /* 0x004fea0003800000 */
.L_x_26:
[----:B------:R2:W-:Y:S01]  /*1a00*/  @P5 SYNCS.ARRIVE.TRANS64 RZ, [UR33], R3 ;  /* 0x00000003ffff59a7 */ /* 0x0005e20008000021 */
[----:B------:R-:W-:Y:S02]  /*1a10*/  ULOP3.LUT UR5, UR14, 0x2, URZ, 0xfc, !UPT ;  /* 0x000000020e057892 */ /* 0x000fe4000f8efcff */
[----:B------:R-:W-:Y:S02]  /*1a20*/  UIADD3 UR39, UPT, UPT, UR39, 0x1, URZ ;  /* 0x0000000127277890 */ /* 0x000fe4000fffe0ff */
[----:B------:R-:W-:Y:S02]  /*1a30*/  UISETP.NE.AND UP0, UPT, UR5, 0x2, UPT ;  /* 0x000000020500788c */ /* 0x000fe4000bf05270 */
[----:B------:R-:W-:Y:S07]  /*1a40*/  UISETP.NE.AND UP2, UPT, UR39, 0x1, UPT ;  /* 0x000000012700788c */ /* 0x000fee000bf45270 */
[----:B------:R-:W-:Y:S05]  /*1a50*/  BRA.U UP0, `(.L_x_28) ;  /* 0x0000000100047547 */ /* 0x000fea000b800000 */
[----:B------:R-:W-:Y:S05]  /*1a60*/  BPT.TRAP 0x1 ;  /* 0x000000040000795c */ /* 0x000fea0000300000 */
.L_x_28:
[----:B------:R-:W-:Y:S04]  /*1a70*/  BSSY.RECONVERGENT B0, `(.L_x_29) ;  /* 0x0000003000007945 */ /* 0x000fe80003800200 */
[----:B------:R-:W-:Y:S05]  /*1a80*/  @!P4 BRA `(.L_x_30) ;  /* 0x000000000004c947 */ /* 0x000fea0003800000 */
[----:B------:R-:W-:Y:S05]  /*1a90*/  BPT.TRAP 0x1 ;  /* 0x000000040000795c */ /* 0x000fea0000300000 */
.L_x_30:
[----:B------:R-:W-:Y:S05]  /*1aa0*/  BSYNC.RECONVERGENT B0 ;  /* 0x0000000000007941 */ /* 0x000fea0003800200 */
.L_x_29:
[----:B------:R-:W-:Y:S02]  /*1ab0*/  UIADD3 UR15, UPT, UPT, UR6, 0x1, URZ ;  /* 0x00000001060f7890 */ /* 0x000fe4000fffe0ff */
[----:B------:R-:W-:Y:S02]  /*1ac0*/  UIADD3 UR42, UP1, UPT, UR30, 0x80, URZ ;  /* 0x000000801e2a7890 */ /* 0x000fe4000ff3e0ff */
[----:B------:R-:W-:Y:S02]  /*1ad0*/  UISETP.NE.AND UP0, UPT, UR15, 0x5, UPT ;  /* 0x000000050f00788c */ /* 0x000fe4000bf05270 */
[----:B------:R-:W-:Y:S02]  /*1ae0*/  ULEA UR24, UR6, UR4, 0xe ;  /* 0x0000000406187291 */ /* 0x000fe4000f8e70ff */
[----:B------:R-:W-:Y:S02]  /*1af0*/  USEL UR9, URZ, 0x1, UP0 ;  /* 0x00000001ff097887 */ /* 0x000fe40008000000 */
[----:B------:R-:W-:Y:S02]  /*1b00*/  USEL UR15, UR15, URZ, UP0 ;  /* 0x000000ff0f0f7287 */ /* 0x000fe40008000000 */
[----:B------:R-:W-:Y:S02]  /*1b10*/  ULOP3.LUT UR33, UR33, 0xfefffff8, URZ, 0xc0, !UPT ;  /* 0xfefffff821217892 */ /* 0x000fe4000f8ec0ff */
[----:B------:R-:W-:Y:S01]  /*1b20*/  ULEA UR8, UR15, UR4, 0x3 ;  /* 0x000000040f087291 */ /* 0x000fe2000f8e18ff */
[----:B------:R-:W-:Y:S01]  /*1b30*/  LOP3.LUT R15, R15, UR9, RZ, 0x3c, !PT ;  /* 0x000000090f0f7c12 */ /* 0x000fe2000f8e3cff */
[----:B------:R-:W-:Y:S02]  /*1b40*/  UIADD3 UR34, UPT, UPT, UR26, -0x80, URZ ;  /* 0xffffff801a227890 */ /* 0x000fe4000fffe0ff */
[----:B------:R-:W-:Y:S01]  /*1b50*/  UIADD3.X UR43, UPT, UPT, URZ, UR31, URZ, UP1, !UPT ;  /* 0x0000001fff2b7290 */ /* 0x000fe20008ffe4ff */
[----:B-1----:R-:W-:Y:S01]  /*1b60*/  SHF.L.U32 R2, R15, 0x1f, RZ ;  /* 0x0000001f0f027819 */ /* 0x002fe200000006ff */
[----:B------:R-:W-:Y:S01]  /*1b70*/  UIADD3 UR32, UPT, UPT, UR24, 0x5300, URZ ;  /* 0x0000530018207890 */ /* 0x000fe2000fffe0ff */
[----:B------:R-:W-:Y:S02]  /*1b80*/  UMOV UR44, 0x0 ;  /* 0x00000000002c7882 */ /* 0x000fe40000000000 */
[----:B------:R4:W1:Y:S01]  /*1b90*/  SYNCS.PHASECHK.TRANS64.TRYWAIT P0, [UR8+0x28], R2 ;  /* 0x00002802ff0075a7 */ /* 0x0008620008001108 */
[----:B------:R-:W-:Y:S01]  /*1ba0*/  UMOV UR45, 0x10000000 ;  /* 0x10000000002d7882 */ /* 0x000fe20000000000 */
[----:B------:R-:W-:Y:S02]  /*1bb0*/  UIADD3 UR24, UPT, UPT, UR24, 0x7300, URZ ;  /* 0x0000730018187890 */ /* 0x000fe4000fffe0ff */
[----:B------:R-:W-:Y:S02]  /*1bc0*/  UIADD3 UR40, UP0, UPT, UR30, 0x180, URZ ;  /* 0x000001801e287890 */ /* 0x000fe4000ff1e0ff */
[----:B------:R-:W-:Y:S01]  /*1bd0*/  UTMALDG.3D.2CTA [UR32], [UR42], desc[UR44] ;  /* 0x00002c202a0075b4 */ /* 0x000fe20008211000 */
[----:B------:R-:W-:Y:S01]  /*1be0*/  UIMAD UR5, UR6, 0x6000, UR4 ;  /* 0x00006000060578a4 */ /* 0x000fe2000f8e0204 */
[----:B------:R-:W-:Y:S01]  /*1bf0*/  UMOV UR27, UR35 ;  /* 0x00000023001b7c82 */ /* 0x000fe20008000000 */
[----:B------:R-:W-:Y:S01]  /*1c00*/  UMOV UR28, UR36 ;  /* 0x00000024001c7c82 */ /* 0x000fe20008000000 */
[----:B------:R-:W-:Y:S01]  /*1c10*/  UMOV UR25, UR33 ;  /* 0x0000002100197c82 */ /* 0x000fe20008000000 */
[----:B------:R-:W-:Y:S01]  /*1c20*/  UIADD3.X UR41, UPT, UPT, URZ, UR31, URZ, UP0, !UPT ;  /* 0x0000001fff297290 */ /* 0x000fe200087fe4ff */
[----:B------:R2:W-:Y:S01]  /*1c30*/  UTMALDG.3D.2CTA [UR24], [UR42], desc[UR44] ;  /* 0x00002c182a0075b4 */ /* 0x0005e20008211000 */
[----:B------:R-:W-:Y:S01]  /*1c40*/  UIADD3 UR16, UPT, UPT, UR5, 0x19300, URZ ;  /* 0x0001930005107890 */ /* 0x000fe2000fffe0ff */
[----:B------:R-:W-:Y:S01]  /*1c50*/  UMOV UR20, UR36 ;  /* 0x0000002400147c82 */ /* 0x000fe20008000000 */
[----:B------:R-:W-:Y:S01]  /*1c60*/  UMOV UR17, UR33 ;  /* 0x0000002100117c82 */ /* 0x000fe20008000000 */
[----:B------:R-:W-:Y:S01]  /*1c70*/  UMOV UR18, UR34 ;  /* 0x0000002200127c82 */ /* 0x000fe20008000000 */
[----:B------:R-:W-:Y:S01]  /*1c80*/  UIADD3 UR8, UPT, UPT, UR5, 0x1c300, URZ ;  /* 0x0001c30005087890 */ /* 0x000fe2000fffe0ff */
[----:B------:R-:W-:Y:S01]  /*1c90*/  UMOV UR10, UR26 ;  /* 0x0000001a000a7c82 */ /* 0x000fe20008000000 */
[----:B------:R-:W-:Y:S03]  /*1ca0*/  UMOV UR11, UR19 ;  /* 0x00000013000b7c82 */ /* 0x000fe60008000000 */
[----:B------:R4:W-:Y:S01]  /*1cb0*/  UTMALDG.3D.2CTA [UR16], [UR40], desc[UR44] ;  /* 0x00002c10280075b4 */ /* 0x0009e20008211000 */
[----:B------:R-:W-:Y:S01]  /*1cc0*/  UMOV UR12, UR36 ;  /* 0x00000024000c7c82 */ /* 0x000fe20008000000 */
[----:B------:R-:W-:Y:S01]  /*1cd0*/  UMOV UR9, UR33 ;  /* 0x0000002100097c82 */ /* 0x000fe20008000000 */
[----:B------:R-:W-:Y:S01]  /*1ce0*/  UMOV UR38, UR7 ;  /* 0x0000000700267c82 */ /* 0x000fe20008000000 */
[----:B------:R-:W-:Y:S01]  /*1cf0*/  UMOV UR6, UR15 ;  /* 0x0000000f00067c82 */ /* 0x000fe20008000000 */
[----:B------:R4:W-:Y:S01]  /*1d00*/  UTMALDG.3D.2CTA [UR8], [UR40], desc[UR44] ;  /* 0x00002c08280075b4 */ /* 0x0009e20008211000 */
[----:B--2---:R-:W-:Y:S01]  /*1d10*/  UIADD3 UR26, UPT, UPT, UR26, 0x100, URZ ;  /* 0x000001001a1a7890 */ /* 0x004fe2000fffe0ff */
[----:B----4-:R-:W-:Y:S11]  /*1d20*/  BRA.U UP2, `(.L_x_31) ;  /* 0xfffffffd021c7547 */ /* 0x010ff6000b83ffff */
.L_x_25:
[----:B------:R-:W-:Y:S01]  /*1d30*/  ULEA UR5, UR15, UR4, 0x3 ;  /* 0x000000040f057291 */ /* 0x000fe2000f8e18ff */
[----:B-1----:R-:W-:Y:S01]  /*1d40*/  SHF.L.U32 R2, R15, 0x1f, RZ ;  /* 0x0000001f0f027819 */ /* 0x002fe200000006ff */
[----:B------:R-:W-:Y:S01]  /*1d50*/  @!P1 SYNCS.ARRIVE.TRANS64.A1T0 RZ, [UR4+0x88], RZ ;  /* 0x000088ffffff99a7 */ /* 0x000fe20008100004 */
[----:B------:R-:W-:-:S06]  /*1d60*/  UISETP.GT.AND UP0, UPT, UR29, UR23, UPT ;  /* 0x000000171d00728c */ /* 0x000fcc000bf04270 */
[----:B--2---:R1:W2:Y:S03]  /*1d70*/  SYNCS.PHASECHK.TRANS64.TRYWAIT P0, [UR5+0x28], R2 ;  /* 0x00002802ff0075a7 */ /* 0x0042a60008001105 */
[----:B------:R-:W-:Y:S05]  /*1d80*/  BRA.U !UP0, `(.L_x_32) ;  /* 0x0000000108e87547 */ /* 0x000fea000b800000 */
[----:B------:R-:W-:Y:S01]  /*1d90*/  UIADD3 UR39, UPT, UPT, UR21, UR38, URZ ;  /* 0x0000002615277290 */ /* 0x000fe2000fffe0ff */
[----:B------:R-:W-:-:S11]  /*1da0*/  UMOV UR6, UR15 ;  /* 0x0000000f00067c82 */ /* 0x000fd60008000000 */
.L_x_38:
[----:B--2---:R-:W-:Y:S01]  /*1db0*/  @P5 MOV R3, 0x14000 ;  /* 0x0001400000035802 */ /* 0x004fe20000000f00 */
[----:B------:R-:W-:Y:S01]  /*1dc0*/  ULEA UR33, UR6, UR4, 0x3 ;  /* 0x0000000406217291 */ /* 0x000fe2000f8e18ff */
[----:B-12---:R-:W-:Y:S11]  /*1dd0*/  @P0 BRA `(.L_x_33) ;  /* 0x00000000000c0947 */ /* 0x006ff60003800000 */
[----:B------:R-:W-:Y:S04]  /*1de0*/  SHF.L.U32 R5, R15, 0x1f, RZ ;  /* 0x0000001f0f057819 */ /* 0x000fe800000006ff */
[----:B------:R-:W2:Y:S02]  /*1df0*/  SYNCS.PHASECHK.TRANS64.TRYWAIT P0, [UR33+0x28], R5 ;  /* 0x00002805ff0075a7 */ /* 0x000ea40008001121 */
[----:B--2---:R-:W-:Y:S05]  /*1e00*/  @!P0 BRA `(.L_x_34) ;  /* 0x0000007000a88947 */ /* 0x004fea0003800000 */
.L_x_33:
[----:B------:R2:W-:Y:S01]  /*1e10*/  @P5 SYNCS.ARRIVE.TRANS64 RZ, [UR33], R3 ;  /* 0x00000003ffff59a7 */ /* 0x0005e20008000021 */
[----:B------:R-:W-:Y:S04]  /*1e20*/  ULOP3.LUT UR5, UR14, 0x2, URZ, 0xfc, !UPT ;  /* 0x000000020e057892 */ /* 0x000fe8000f8efcff */
[----:B------:R-:W-:Y:S09]  /*1e30*/  UISETP.NE.AND UP0, UPT, UR5, 0x2, UPT ;  /* 0x000000020500788c */ /* 0x000ff2000bf05270 */
[----:B------:R-:W-:Y:S05]  /*1e40*/  BRA.U UP0, `(.L_x_35) ;  /* 0x0000000100047547 */ /* 0x000fea000b800000 */
[----:B------:R-:W-:Y:S05]  /*1e50*/  BPT.TRAP 0x1 ;  /* 0x000000040000795c */ /* 0x000fea0000300000 */
.L_x_35:
[----:B------:R-:W-:Y:S04]  /*1e60*/  BSSY.RECONVERGENT B0, `(.L_x_36) ;  /* 0x0000003000007945 */ /* 0x000fe80003800200 */
[----:B------:R-:W-:Y:S05]  /*1e70*/  @!P4 BRA `(.L_x_37) ;  /* 0x000000000004c947 */ /* 0x000fea0003800000 */
[----:B------:R-:W-:Y:S05]  /*1e80*/  BPT.TRAP 0x1 ;  /* 0x000000040000795c */ /* 0x000fea0000300000 */
.L_x_37:
[----:B------:R-:W-:Y:S05]  /*1e90*/  BSYNC.RECONVERGENT B0 ;  /* 0x0000000000007941 */ /* 0x000fea0003800200 */
.L_x_36:
[----:B------:R-:W-:Y:S02]  /*1ea0*/  UIADD3 UR15, UPT, UPT, UR6, 0x1, URZ ;  /* 0x00000001060f7890 */ /* 0x000fe4000fffe0ff */
[----:B------:R-:W-:Y:S02]  /*1eb0*/  UIADD3 UR44, UP1, UPT, UR30, 0x80, URZ ;  /* 0x000000801e2c7890 */ /* 0x000fe4000ff3e0ff */
[----:B------:R-:W-:Y:S02]  /*1ec0*/  UISETP.NE.AND UP0, UPT, UR15, 0x5, UPT ;  /* 0x000000050f00788c */ /* 0x000fe4000bf05270 */
[----:B------:R-:W-:Y:S02]  /*1ed0*/  ULEA UR24, UR6, UR4, 0xe ;  /* 0x0000000406187291 */ /* 0x000fe4000f8e70ff */
[----:B------:R-:W-:Y:S02]  /*1ee0*/  USEL UR9, URZ, 0x1, UP0 ;  /* 0x00000001ff097887 */ /* 0x000fe40008000000 */
[----:B------:R-:W-:Y:S02]  /*1ef0*/  USEL UR15, UR15, URZ, UP0 ;  /* 0x000000ff0f0f7287 */ /* 0x000fe40008000000 */
[----:B------:R-:W-:Y:S02]  /*1f00*/  USHF.L.U32 UR34, UR38, 0x8, URZ ;  /* 0x0000000826227899 */ /* 0x000fe400080006ff */
[----:B------:R-:W-:Y:S01]  /*1f10*/  ULEA UR8, UR15, UR4, 0x3 ;  /* 0x000000040f087291 */ /* 0x000fe2000f8e18ff */
[----:B------:R-:W-:Y:S01]  /*1f20*/  LOP3.LUT R15, R15, UR9, RZ, 0x3c, !PT ;  /* 0x000000090f0f7c12 */ /* 0x000fe2000f8e3cff */
[----:B------:R-:W-:Y:S02]  /*1f30*/  ULOP3.LUT UR33, UR33, 0xfefffff8, URZ, 0xc0, !UPT ;  /* 0xfefffff821217892 */ /* 0x000fe4000f8ec0ff */
[----:B------:R-:W-:Y:S01]  /*1f40*/  UIADD3.X UR45, UPT, UPT, URZ, UR31, URZ, UP1, !UPT ;  /* 0x0000001fff2d7290 */ /* 0x000fe20008ffe4ff */
[----:B-1----:R-:W-:Y:S01]  /*1f50*/  SHF.L.U32 R2, R15, 0x1f, RZ ;  /* 0x0000001f0f027819 */ /* 0x002fe200000006ff */
[----:B------:R-:W-:Y:S01]  /*1f60*/  UIADD3 UR32, UPT, UPT, UR24, 0x5300, URZ ;  /* 0x0000530018207890 */ /* 0x000fe2000fffe0ff */
[----:B------:R-:W-:Y:S02]  /*1f70*/  UMOV UR42, 0x0 ;  /* 0x00000000002a7882 */ /* 0x000fe40000000000 */
[----:B------:R4:W1:Y:S01]  /*1f80*/  SYNCS.PHASECHK.TRANS64.TRYWAIT P0, [UR8+0x28], R2 ;  /* 0x00002802ff0075a7 */ /* 0x0008620008001108 */
[----:B------:R-:W-:Y:S01]  /*1f90*/  UMOV UR43, 0x10000000 ;  /* 0x10000000002b7882 */ /* 0x000fe20000000000 */
[----:B------:R-:W-:Y:S02]  /*1fa0*/  UIADD3 UR26, UPT, UPT, UR34, 0x80, URZ ;  /* 0x00000080221a7890 */ /* 0x000fe4000fffe0ff */
[----:B------:R-:W-:Y:S02]  /*1fb0*/  UIADD3 UR24, UPT, UPT, UR24, 0x7300, URZ ;  /* 0x0000730018187890 */ /* 0x000fe4000fffe0ff */
[----:B------:R4:W-:Y:S01]  /*1fc0*/  UTMALDG.3D.2CTA [UR32], [UR44], desc[UR42] ;  /* 0x00002a202c0075b4 */ /* 0x0009e20008211000 */
[----:B------:R-:W-:Y:S02]  /*1fd0*/  UIADD3 UR40, UP0, UPT, UR30, 0x180, URZ ;  /* 0x000001801e287890 */ /* 0x000fe4000ff1e0ff */
        /* <DEDUP_REMOVED lines=16> */
[----:B------:R-:W-:Y:S01]  /*20e0*/  UIADD3 UR38, UPT, UPT, UR38, 0x1, URZ ;  /* 0x0000000126267890 */ /* 0x000fe2000fffe0ff */
[----:B------:R-:W-:Y:S03]  /*20f0*/  UMOV UR6, UR15 ;  /* 0x0000000f00067c82 */ /* 0x000fe60008000000 */
[----:B------:R-:W-:Y:S01]  /*2100*/  UISETP.NE.AND UP0, UPT, UR38, UR39, UPT ;  /* 0x000000272600728c */ /* 0x000fe2000bf05270 */
[----:B------:R4:W-:Y:S08]  /*2110*/  UTMALDG.3D.2CTA [UR8], [UR40], desc[UR42] ;  /* 0x00002a08280075b4 */ /* 0x0009f00008211000 */
[----:B----4-:R-:W-:Y:S05]  /*2120*/  BRA.U UP0, `(.L_x_38) ;  /* 0xfffffffd00207547 */ /* 0x010fea000b83ffff */
.L_x_32:
[C---:B-1----:R-:W-:Y:S01]  /*2130*/  LEA R2, R14.reuse, UR4, 0x3 ;  /* 0x000000040e027c11 */ /* 0x042fe2000f8e18ff */
[----:B------:R-:W-:Y:S01]  /*2140*/  NOP ;  /* 0x0000000000007918 */ /* 0x000fe20000000000 */
[----:B--2---:R-:W-:Y:S02]  /*2150*/  SHF.L.U32 R3, R13, 0x1f, RZ ;  /* 0x0000001f0d037819 */ /* 0x004fe400000006ff */
[----:B------:R-:W-:Y:S02]  /*2160*/  LEA R4, R14, UR4, 0x4 ;  /* 0x000000040e047c11 */ /* 0x000fe4000f8e20ff */
[----:B------:R-:W1:Y:S02]  /*2170*/  SYNCS.PHASECHK.TRANS64.TRYWAIT P0, [R2+URZ+0x90], R3 ;  /* 0x00009003020075a7 */ /* 0x000e6400080011ff */
[----:B-1----:R-:W-:Y:S05]  /*2180*/  @!P0 BRA `(.L_x_39) ;  /* 0x0000006c00e08947 */ /* 0x002fea0003800000 */
.L_x_142:
[----:B------:R-:W2:Y:S01]  /*2190*/  LDS.128 R4, [R4+0x120] ;  /* 0x0001200004047984 */ /* 0x000ea20000000c00 */
[----:B------:R-:W-:Y:S01]  /*21a0*/  ISETP.GE.AND P0, PT, R40, 0x1, PT ;  /* 0x000000012800780c */ /* 0x000fe20003f06270 */
[----:B-1----:R-:W-:Y:S01]  /*21b0*/  VIADD R2, R2, 0xa0 ;  /* 0x000000a002027836 */ /* 0x002fe20000000000 */
[----:B------:R-:W-:Y:S01]  /*21c0*/  @!PT LDS RZ, [RZ] ;  /* 0x00000000fffff984 */ /* 0x000fe20000000800 */
[----:B------:R-:W-:Y:S01]  /*21d0*/  @!PT LDS RZ, [RZ] ;  /* 0x00000000fffff984 */ /* 0x000fe20000000800 */
[----:B------:R-:W-:Y:S01]  /*21e0*/  @!PT LDS RZ, [RZ] ;  /* 0x00000000fffff984 */ /* 0x000fe20000000800 */
[----:B------:R-:W-:Y:S01]  /*21f0*/  @!PT LDS RZ, [RZ] ;  /* 0x00000000fffff984 */ /* 0x000fe20000000800 */
[----:B------:R1:W-:Y:S06]  /*2200*/  MEMBAR.ALL.CTA ;  /* 0x0000000000007992 */ /* 0x0003ec0000008000 */
[----:B-1----:R-:W1:Y:S01]  /*2210*/  FENCE.VIEW.ASYNC.S ;  /* 0x00000000000073c6 */ /* 0x002e620000000000 */
[----:B------:R-:W-:-:S04]  /*2220*/  PRMT R2, RZ, 0x654, R2 ;  /* 0x00000654ff027816 */ /* 0x000fc80000000002 */
[----:B-1----:R1:W-:Y:S01]  /*2230*/  SYNCS.ARRIVE.TRANS64.RED.A1T0 RZ, [R2+URZ], RZ ;  /* 0x000000ff02ff79a7 */ /* 0x0023e200081004ff */
[----:B--2---:R-:W-:-:S13]  /*2240*/  LOP3.LUT P2, RZ, R6, 0x1, RZ, 0xc0, !PT ;  /* 0x0000000106ff7812 */ /* 0x004fda000784c0ff */
[----:B------:R-:W-:Y:S01]  /*2250*/  @P2 SHF.R.U32.HI R3, RZ, 0x10, R5 ;  /* 0x00000010ff032819 */ /* 0x000fe20000011605 */
[----:B------:R-:W-:Y:S01]  /*2260*/  VOTEU.ANY UP0, P2 ;  /* 0x0000000000ff7886 */ /* 0x000fe20001000100 */
[----:B------:R-:W-:Y:S02]  /*2270*/  @P2 MOV R11, R4 ;  /* 0x00000004000b2202 */ /* 0x000fe40000000f00 */
[----:B------:R-:W-:Y:S02]  /*2280*/  @P2 R2UR.BROADCAST UR5, R3 ;  /* 0x00000000030522ca */ /* 0x000fe400008e0000 */
[----:B------:R-:W-:-:S11]  /*2290*/  @P2 LOP3.LUT R8, R5, 0xffff, RZ, 0xc0, !PT ;  /* 0x0000ffff05082812 */ /* 0x000fd600078ec0ff */
[----:B------:R-:W-:Y:S01]  /*22a0*/  @UP0 UMOV UR36, UR5 ;  /* 0x0000000500240c82 */ /* 0x000fe20008000000 */
[----:B-1----:R-:W-:Y:S05]  /*22b0*/  @!P0 BRA `(.L_x_40) ;  /* 0x0000000000b88947 */ /* 0x002fea0003800000 */
[----:B------:R-:W3:Y:S01]  /*22c0*/  LDC.64 R4, c[0x0][0xb18] ;  /* 0x0002c600ff047b82 */ /* 0x000ee20000000a00 */
[----:B------:R-:W-:-:S07]  /*22d0*/  ISETP.NE.AND P3, PT, R40, 0x1, PT ;  /* 0x000000012800780c */ /* 0x000fce0003f65270 */
[----:B------:R-:W1:Y:S08]  /*22e0*/  LDC.64 R6, c[0x0][0xb10] ;  /* 0x0002c400ff067b82 */ /* 0x000e700000000a00 */
[----:B------:R-:W2:Y:S08]  /*22f0*/  LDC R18, c[0x0][0xb20] ;  /* 0x0002c800ff127b82 */ /* 0x000eb00000000800 */
[----:B------:R-:W4:Y:S01]  /*2300*/  LDC R20, c[0x0][0xb0c] ;  /* 0x0002c300ff147b82 */ /* 0x000f220000000800 */
[----:B---3--:R-:W-:Y:S01]  /*2310*/  IMAD.HI.U32 R19, R0, R5, RZ ;  /* 0x0000000500137227 */ /* 0x008fe200078e00ff */
[----:B------:R-:W-:-:S03]  /*2320*/  ISETP.NE.AND P0, PT, R4, 0x1, PT ;  /* 0x000000010400780c */ /* 0x000fc60003f05270 */
[----:B------:R-:W-:-:S03]  /*2330*/  IMAD.HI.U32 R5, R8, R5, RZ ;  /* 0x0000000508057227 */ /* 0x000fc600078e00ff */
[----:B------:R-:W3:Y:S01]  /*2340*/  LDC.64 R2, c[0x0][0xb28] ;  /* 0x0002ca00ff027b82 */ /* 0x000ee20000000a00 */
[----:B-1----:R-:W-:-:S04]  /*2350*/  IMAD.HI.U32 R22, R9, R6, RZ ;  /* 0x0000000609167227 */ /* 0x002fc800078e00ff */
[----:B------:R-:W-:Y:S01]  /*2360*/  IMAD.HI.U32 R24, R11, R6, RZ ;  /* 0x000000060b187227 */ /* 0x000fe200078e00ff */
[----:B------:R-:W-:Y:S02]  /*2370*/  SHF.R.U32.HI R22, RZ, R7, R22 ;  /* 0x00000007ff167219 */ /* 0x000fe40000011616 */
[-C--:B--2---:R-:W-:Y:S02]  /*2380*/  SHF.R.U32.HI R19, RZ, R18.reuse, R19 ;  /* 0x00000012ff137219 */ /* 0x084fe40000011613 */
[----:B------:R-:W-:Y:S02]  /*2390*/  SHF.R.U32.HI R5, RZ, R18, R5 ;  /* 0x00000012ff057219 */ /* 0x000fe40000011605 */
[----:B------:R-:W-:Y:S02]  /*23a0*/  SEL R19, R0, R19, !P0 ;  /* 0x0000001300137207 */ /* 0x000fe40004000000 */
[----:B------:R-:W-:Y:S02]  /*23b0*/  SHF.R.U32.HI R24, RZ, R7, R24 ;  /* 0x00000007ff187219 */ /* 0x000fe40000011618 */
[----:B----4-:R-:W-:-:S02]  /*23c0*/  ISETP.NE.AND P1, PT, R20, 0x1, PT ;  /* 0x000000011400780c */ /* 0x010fc40003f25270 */
[----:B------:R-:W-:Y:S02]  /*23d0*/  SEL R5, R8, R5, !P0 ;  /* 0x0000000508057207 */ /* 0x000fe40004000000 */
[----:B------:R-:W-:Y:S02]  /*23e0*/  SEL R21, R9, R22, !P1 ;  /* 0x0000001609157207 */ /* 0x000fe40004800000 */
[----:B------:R-:W-:Y:S01]  /*23f0*/  SEL R7, R11, R24, !P1 ;  /* 0x000000180b077207 */ /* 0x000fe20004800000 */
[----:B---3--:R-:W-:-:S04]  /*2400*/  IMAD.HI.U32 R22, R19, R2, RZ ;  /* 0x0000000213167227 */ /* 0x008fc800078e00ff */
[----:B------:R-:W-:Y:S01]  /*2410*/  IMAD.HI.U32 R6, R21, R2, RZ ;  /* 0x0000000215067227 */ /* 0x000fe200078e00ff */
[----:B------:R-:W-:-:S04]  /*2420*/  @P3 SHF.R.U32.HI R19, RZ, R3, R22 ;  /* 0x00000003ff133219 */ /* 0x000fc80000011616 */
[----:B------:R-:W-:Y:S01]  /*2430*/  @P3 SHF.R.U32.HI R21, RZ, R3, R6 ;  /* 0x00000003ff153219 */ /* 0x000fe20000011606 */
[----:B------:R-:W-:-:S04]  /*2440*/  IMAD R19, R40, R19, RZ ;  /* 0x0000001328137224 */ /* 0x000fc800078e02ff */
[----:B------:R-:W-:Y:S01]  /*2450*/  IMAD R6, R40, R21, RZ ;  /* 0x0000001528067224 */ /* 0x000fe200078e02ff */
[C---:B------:R-:W-:Y:S02]  /*2460*/  ISETP.GE.AND P0, PT, R5.reuse, R19, PT ;  /* 0x000000130500720c */ /* 0x040fe40003f06270 */
[----:B------:R-:W-:Y:S02]  /*2470*/  IADD3 R19, PT, PT, -R5, RZ, RZ ;  /* 0x000000ff05137210 */ /* 0x000fe40007ffe1ff */
[----:B------:R-:W-:Y:S01]  /*2480*/  ISETP.GE.OR P0, PT, R7, R6, P0 ;  /* 0x000000060700720c */ /* 0x000fe20000706670 */
[----:B------:R-:W-:-:S04]  /*2490*/  IMAD.HI.U32 R6, R5, R2, RZ ;  /* 0x0000000205067227 */ /* 0x000fc800078e00ff */
[----:B------:R-:W-:Y:S01]  /*24a0*/  IMAD R8, R4, R19, R8 ;  /* 0x0000001304087224 */ /* 0x000fe200078e0208 */
[----:B------:R-:W-:-:S04]  /*24b0*/  SHF.R.U32.HI R6, RZ, R3, R6 ;  /* 0x00000003ff067219 */ /* 0x000fc80000011606 */
[----:B------:R-:W-:-:S03]  /*24c0*/  SEL R6, R5, R6, !P3 ;  /* 0x0000000605067207 */ /* 0x000fc60005800000 */
[----:B------:R-:W-:-:S04]  /*24d0*/  @!P0 IMAD.HI.U32 R18, R7, R2, RZ ;  /* 0x0000000207128227 */ /* 0x000fc800078e00ff */
[----:B------:R-:W-:Y:S01]  /*24e0*/  IMAD.MOV R2, RZ, RZ, -R6 ;  /* 0x000000ffff027224 */ /* 0x000fe200078e0a06 */
[----:B------:R-:W-:-:S03]  /*24f0*/  @!P0 SHF.R.U32.HI R18, RZ, R3, R18 ;  /* 0x00000003ff128219 */ /* 0x000fc60000011612 */
[----:B------:R-:W-:Y:S01]  /*2500*/  IMAD R2, R40, R2, R5 ;  /* 0x0000000228027224 */ /* 0x000fe200078e0205 */
        /* <DEDUP_REMOVED lines=9> */
.L_x_40:
[----:B------:R-:W1:Y:S02]  /*25a0*/  LDCU UR5, c[0x0][0xb30] ;  /* 0x00016600ff0577ac */ /* 0x000e640008000800 */
[----:B-1----:R-:W-:-:S09]  /*25b0*/  UISETP.NE.AND UP0, UPT, UR5, 0x1, UPT ;  /* 0x000000010500788c */ /* 0x002fd2000bf05270 */
[----:B------:R-:W-:Y:S05]  /*25c0*/  BRA.U UP0, `(.L_x_41) ;  /* 0x0000000100407547 */ /* 0x000fea000b800000 */
[----:B------:R-:W1:Y:S08]  /*25d0*/  LDC.64 R4, c[0x0][0xb10] ;  /* 0x0002c400ff047b82 */ /* 0x000e700000000a00 */
[----:B------:R-:W2:Y:S08]  /*25e0*/  LDC.64 R2, c[0x0][0xb18] ;  /* 0x0002c600ff027b82 */ /* 0x000eb00000000a00 */
[----:B------:R-:W4:Y:S08]  /*25f0*/  LDC R6, c[0x0][0xb20] ;  /* 0x0002c800ff067b82 */ /* 0x000f300000000800 */
[----:B------:R-:W3:Y:S01]  /*2600*/  LDC R18, c[0x0][0xb0c] ;  /* 0x0002c300ff127b82 */ /* 0x000ee20000000800 */
[----:B-1----:R-:W-:-:S05]  /*2610*/  IMAD.HI.U32 R4, R11, R4, RZ ;  /* 0x000000040b047227 */ /* 0x002fca00078e00ff */
[----:B------:R-:W-:Y:S01]  /*2620*/  SHF.R.U32.HI R4, RZ, R5, R4 ;  /* 0x00000005ff047219 */ /* 0x000fe20000011604 */
[----:B--2---:R-:W-:Y:S01]  /*2630*/  IMAD.HI.U32 R3, R8, R3, RZ ;  /* 0x0000000308037227 */ /* 0x004fe200078e00ff */
[----:B------:R-:W-:-:S04]  /*2640*/  ISETP.NE.AND P0, PT, R2, 0x1, PT ;  /* 0x000000010200780c */ /* 0x000fc80003f05270 */
[----:B----4-:R-:W-:-:S04]  /*2650*/  SHF.R.U32.HI R3, RZ, R6, R3 ;  /* 0x00000006ff037219 */ /* 0x010fc80000011603 */
[----:B------:R-:W-:Y:S02]  /*2660*/  SEL R3, R8, R3, !P0 ;  /* 0x0000000308037207 */ /* 0x000fe40004000000 */
[----:B---3--:R-:W-:-:S04]  /*2670*/  ISETP.NE.AND P1, PT, R18, 0x1, PT ;  /* 0x000000011200780c */ /* 0x008fc80003f25270 */
[----:B------:R-:W-:-:S05]  /*2680*/  SEL R4, R11, R4, !P1 ;  /* 0x000000040b047207 */ /* 0x000fca0004800000 */
[----:B------:R-:W-:Y:S02]  /*2690*/  IMAD.IADD R5, R3, 0x1, -R4 ;  /* 0x0000000103057824 */ /* 0x000fe400078e0a04 */
[----:B------:R-:W-:Y:S02]  /*26a0*/  IMAD.IADD R3, R4, 0x1, -R3 ;  /* 0x0000000104037824 */ /* 0x000fe400078e0a03 */
[----:B------:R-:W-:Y:S02]  /*26b0*/  IMAD R11, R5, R18, R11 ;  /* 0x00000012050b7224 */ /* 0x000fe400078e020b */
[----:B------:R-:W-:-:S07]  /*26c0*/  IMAD R8, R3, R2, R8 ;  /* 0x0000000203087224 */ /* 0x000fce00078e0208 */
.L_x_41:
[----:B------:R-:W-:Y:S01]  /*26d0*/  VIADD R14, R14, 0x1 ;  /* 0x000000010e0e7836 */ /* 0x000fe20000000000 */
[----:B------:R-:W-:Y:S01]  /*26e0*/  PLOP3.LUT P1, PT, PT, PT, PT, 0x80, 0x8 ;  /* 0x000000000008781c */ /* 0x000fe20003f2f070 */
[----:B------:R-:W-:Y:S02]  /*26f0*/  IMAD.IADD R21, R11, 0x1, R88 ;  /* 0x000000010b157824 */ /* 0x000fe400078e0258 */
[----:B------:R-:W-:Y:S01]  /*2700*/  IMAD.IADD R20, R8, 0x1, R81 ;  /* 0x0000000108147824 */ /* 0x000fe200078e0251 */
[----:B------:R-:W-:-:S04]  /*2710*/  ISETP.NE.AND P0, PT, R14, 0x2, PT ;  /* 0x000000020e00780c */ /* 0x000fc80003f05270 */
[----:B------:R-:W-:Y:S02]  /*2720*/  SEL R2, RZ, 0x1, P0 ;  /* 0x00000001ff027807 */ /* 0x000fe40000000000 */
[----:B------:R-:W-:Y:S02]  /*2730*/  SEL R14, R14, RZ, P0 ;  /* 0x000000ff0e0e7207 */ /* 0x000fe40000000000 */
[----:B------:R-:W-:Y:S01]  /*2740*/  LOP3.LUT R13, R13, R2, RZ, 0x3c, !PT ;  /* 0x000000020d0d7212 */ /* 0x000fe200078e3cff */
[----:B------:R-:W-:Y:S06]  /*2750*/  @P2 BRA `(.L_x_42) ;  /* 0xfffffff000002947 */ /* 0x000fec000383ffff */
[----:B------:R-:W-:Y:S01]  /*2760*/  UIADD3 UR4, UPT, UPT, UR4, 0x28, URZ ;  /* 0x0000002804047890 */ /* 0x000fe2000fffe0ff */
[----:B------:R-:W-:-:S03]  /*2770*/  SHF.L.U32 R3, R15, 0x1f, RZ ;  /* 0x0000001f0f037819 */ /* 0x000fc600000006ff */
[----:B------:R-:W-:-:S09]  /*2780*/  ULEA UR5, UR15, UR4, 0x3 ;  /* 0x000000040f057291 */ /* 0x000fd2000f8e18ff */
[----:B------:R-:W1:Y:S02]  /*2790*/  SYNCS.PHASECHK.TRANS64.TRYWAIT P0, [UR5], R3 ;  /* 0x00000003ff0075a7 */ /* 0x000e640008001105 */
[----:B-1----:R-:W-:Y:S05]  /*27a0*/  @!P0 BRA `(.L_x_43) ;  /* 0x00000068006c8947 */ /* 0x002fea0003800000 */
.L_x_144:
[----:B------:R-:W-:-:S04]  /*27b0*/  UIADD3 UR6, UPT, UPT, UR15, 0x1, URZ ;  /* 0x000000010f067890 */ /* 0x000fc8000fffe0ff */
[----:B------:R-:W-:-:S04]  /*27c0*/  UISETP.NE.AND UP0, UPT, UR6, 0x5, UPT ;  /* 0x000000050600788c */ /* 0x000fc8000bf05270 */
[----:B------:R-:W-:Y:S02]  /*27d0*/  USEL UR7, URZ, 0x1, UP0 ;  /* 0x00000001ff077887 */ /* 0x000fe40008000000 */
[----:B------:R-:W-:-:S04]  /*27e0*/  USEL UR6, UR6, URZ, UP0 ;  /* 0x000000ff06067287 */ /* 0x000fc80008000000 */
[----:B------:R-:W-:Y:S01]  /*27f0*/  ULEA UR5, UR6, UR4, 0x3 ;  /* 0x0000000406057291 */ /* 0x000fe2000f8e18ff */
[----:B------:R-:W-:-:S04]  /*2800*/  LOP3.LUT R2, R15, UR7, RZ, 0x3c, !PT ;  /* 0x000000070f027c12 */ /* 0x000fc8000f8e3cff */
[----:B-1----:R-:W-:-:S04]  /*2810*/  SHF.L.U32 R3, R2, 0x1f, RZ ;  /* 0x0000001f02037819 */ /* 0x002fc800000006ff */
[----:B------:R-:W1:Y:S02]  /*2820*/  SYNCS.PHASECHK.TRANS64.TRYWAIT P0, [UR5], R3 ;  /* 0x00000003ff0075a7 */ /* 0x000e640008001105 */
[----:B-1----:R-:W-:Y:S05]  /*2830*/  @!P0 BRA `(.L_x_44) ;  /* 0x0000006800608947 */ /* 0x002fea0003800000 */
.L_x_146:
        /* <DEDUP_REMOVED lines=9> */
.L_x_148:
        /* <DEDUP_REMOVED lines=9> */
.L_x_150:
[----:B------:R-:W-:-:S04]  /*2960*/  UIADD3 UR6, UPT, UPT, UR6, 0x1, URZ ;  /* 0x0000000106067890 */ /* 0x000fc8000fffe0ff */
[----:B------:R-:W-:-:S04]  /*2970*/  UISETP.NE.AND UP0, UPT, UR6, 0x5, UPT ;  /* 0x000000050600788c */ /* 0x000fc8000bf05270 */
[----:B------:R-:W-:Y:S02]  /*2980*/  USEL UR5, URZ, 0x1, UP0 ;  /* 0x00000001ff057887 */ /* 0x000fe40008000000 */
[----:B------:R-:W-:-:S04]  /*2990*/  USEL UR6, UR6, URZ, UP0 ;  /* 0x000000ff06067287 */ /* 0x000fc80008000000 */
[----:B------:R-:W-:Y:S01]  /*29a0*/  ULEA UR6, UR6, UR4, 0x3 ;  /* 0x0000000406067291 */ /* 0x000fe2000f8e18ff */
[----:B-1----:R-:W-:-:S04]  /*29b0*/  LOP3.LUT R3, R2, UR5, RZ, 0x3c, !PT ;  /* 0x0000000502037c12 */ /* 0x002fc8000f8e3cff */
[----:B------:R-:W-:Y:S01]  /*29c0*/  SHF.L.U32 R3, R3, 0x1f, RZ ;  /* 0x0000001f03037819 */ /* 0x000fe200000006ff */
[----:B---3--:R-:W-:-:S07]  /*29d0*/  IMAD.U32 R0, RZ, RZ, UR6 ;  /* 0x00000006ff007e24 */ /* 0x008fce000f8e00ff */
.L_x_47:
[----:B-1----:R1:W2:Y:S02]  /*29e0*/  SYNCS.PHASECHK.TRANS64.TRYWAIT P0, [R0+URZ], R3 ;  /* 0x00000003000075a7 */ /* 0x0022a400080011ff */
[----:B--2---:R-:W-:Y:S05]  /*29f0*/  @!P0 NANOSLEEP.SYNCS 0x989680 ;  /* 0x009896800000895d */ /* 0x004fea0003900000 */
[----:B------:R-:W2:Y:S02]  /*2a00*/  @!P0 SYNCS.PHASECHK.TRANS64 P0, [R0+URZ], R3 ;  /* 0x00000003000085a7 */ /* 0x000ea400080010ff */
[----:B--2---:R-:W-:Y:S05]  /*2a10*/  @P0 EXIT ;  /* 0x000000000000094d */ /* 0x004fea0003800000 */
[----:B------:R-:W-:Y:S05]  /*2a20*/  BRA `(.L_x_47) ;  /* 0xfffffffc00ec7947 */ /* 0x000fea000383ffff */
.L_x_22:
[----:B------:R-:W-:-:S04]  /*2a30*/  UISETP.NE.AND UP1, UPT, UR37, URZ, UPT ;  /* 0x000000ff2500728c */ /* 0x000fc8000bf25270 */
[----:B------:R-:W-:-:S09]  /*2a40*/  UISETP.NE.OR UP1, UPT, UR10, 0x1, UP1 ;  /* 0x000000010a00788c */ /* 0x000fd20008f25670 */
[----:B------:R-:W-:Y:S05]  /*2a50*/  BRA.U UP1, `(.L_x_48) ;  /* 0x00000005014c7547 */ /* 0x000fea000b800000 */
[----:B------:R-:W-:Y:S01]  /*2a60*/  HFMA2 R11, -RZ, RZ, 0, 0 ;  /* 0x00000000ff0b7431 */ /* 0x000fe200000001ff */
[----:B------:R-:W-:Y:S01]  /*2a70*/  ISETP.GE.U32.AND P2, PT, R10, 0x2, PT ;  /* 0x000000020a00780c */ /* 0x000fe20003f46070 */
[----:B------:R-:W-:Y:S01]  /*2a80*/  IMAD.MOV.U32 R12, RZ, RZ, 0x1 ;  /* 0x00000001ff0c7424 */ /* 0x000fe200078e00ff */
[----:B------:R-:W-:Y:S01]  /*2a90*/  CS2R R8, SRZ ;  /* 0x0000000000087805 */ /* 0x000fe2000001ff00 */
[----:B------:R-:W-:Y:S01]  /*2aa0*/  IMAD.MOV.U32 R3, RZ, RZ, RZ ;  /* 0x000000ffff037224 */ /* 0x000fe200078e00ff */
[----:B------:R-:W-:Y:S01]  /*2ab0*/  UMOV UR4, 0x400 ;  /* 0x0000040000047882 */ /* 0x000fe20000000000 */
[----:B------:R-:W-:Y:S01]  /*2ac0*/  UMOV UR6, URZ ;  /* 0x000000ff00067c82 */ /* 0x000fe20008000000 */
[----:B------:R-:W-:-:S12]  /*2ad0*/  ULEA UR37, UR37, UR4, 0x18 ;  /* 0x0000000425257291 */ /* 0x000fd8000f8ec0ff */
.L_x_52:
[----:B------:R-:W-:Y:S02]  /*2ae0*/  LEA R0, R3, UR37, 0x3 ;  /* 0x0000002503007c11 */ /* 0x000fe4000f8e18ff */
[----:B------:R-:W-:-:S03]  /*2af0*/  SHF.L.U32 R5, R8, 0x1f, RZ ;  /* 0x0000001f08057819 */ /* 0x000fc600000006ff */
[----:B------:R-:W-:Y:S01]  /*2b00*/  VIADD R4, R0, 0x100 ;  /* 0x0000010000047836 */ /* 0x000fe20000000000 */
[----:B------:R-:W1:Y:S02]  /*2b10*/  SYNCS.PHASECHK.TRANS64.TRYWAIT P0, [R0+URZ+0xf0], R5 ;  /* 0x0000f005000075a7 */ /* 0x000e6400080011ff */
[----:B-1----:R-:W-:Y:S05]  /*2b20*/  @!P0 BRA `(.L_x_49) ;  /* 0x0000006400ec8947 */ /* 0x002fea0003800000 */
.L_x_151:
[----:B------:R-:W-:Y:S01]  /*2b30*/  ULEA UR5, UR6, UR37, 0x3 ;  /* 0x0000002506057291 */ /* 0x000fe2000f8e18ff */
[----:B------:R-:W-:Y:S01]  /*2b40*/  PRMT R4, RZ, 0x654, R4 ;  /* 0x00000654ff047816 */ /* 0x000fe20000000004 */
[----:B-1----:R-:W-:Y:S01]  /*2b50*/  @!P2 IMAD.MOV.U32 R5, RZ, RZ, 0x10 ;  /* 0x00000010ff05a424 */ /* 0x002fe200078e00ff */
[----:B------:R-:W-:Y:S01]  /*2b60*/  SHF.L.U32 R7, R12, 0x1f, RZ ;  /* 0x0000001f0c077819 */ /* 0x000fe200000006ff */
[----:B------:R-:W-:Y:S01]  /*2b70*/  UIADD3 UR4, UPT, UPT, UR5, 0x90, URZ ;  /* 0x0000009005047890 */ /* 0x000fe2000fffe0ff */
[----:B------:R1:W-:Y:S05]  /*2b80*/  SYNCS.ARRIVE.TRANS64.RED.A1T0 RZ, [R4+URZ], RZ ;  /* 0x000000ff04ff79a7 */ /* 0x0003ea00081004ff */
[----:B------:R-:W-:Y:S01]  /*2b90*/  IMAD.U32 R13, RZ, RZ, UR4 ;  /* 0x00000004ff0d7e24 */ /* 0x000fe2000f8e00ff */
[----:B------:R-:W2:Y:S04]  /*2ba0*/  SYNCS.PHASECHK.TRANS64.TRYWAIT P0, [UR5+0xa0], R7 ;  /* 0x0000a007ff0075a7 */ /* 0x000ea80008001105 */
[----:B------:R-:W-:Y:S01]  /*2bb0*/  PRMT R13, R10, 0x654, R13 ;  /* 0x000006540a0d7816 */ /* 0x000fe2000000000d */
[----:B-12---:R-:W-:Y:S06]  /*2bc0*/  @!P0 BRA `(.L_x_50) ;  /* 0x0000006400d88947 */ /* 0x006fec0003800000 */
.L_x_153:
[----:B------:R-:W-:Y:S01]  /*2bd0*/  ULEA UR4, UR6, UR37, 0x4 ;  /* 0x0000002506047291 */ /* 0x000fe2000f8e20ff */
[----:B------:R-:W-:Y:S01]  /*2be0*/  SEL R2, R13, R2, !P2 ;  /* 0x000000020d027207 */ /* 0x000fe20005000000 */
[----:B------:R-:W-:Y:S01]  /*2bf0*/  UIADD3 UR5, UPT, UPT, UR5, 0x90, URZ ;  /* 0x0000009005057890 */ /* 0x000fe2000fffe0ff */
[----:B-1----:R-:W-:Y:S01]  /*2c00*/  LEA R0, R11, UR37, 0x3 ;  /* 0x000000250b007c11 */ /* 0x002fe2000f8e18ff */
[----:B------:R-:W-:Y:S01]  /*2c10*/  UIADD3 UR4, UPT, UPT, UR4, 0x120, URZ ;  /* 0x0000012004047890 */ /* 0x000fe2000fffe0ff */
[----:B------:R1:W-:Y:S01]  /*2c20*/  @!P2 SYNCS.ARRIVE.TRANS64.RED RZ, [R2+URZ], R5 ;  /* 0x0000000502ffa9a7 */ /* 0x0003e200080004ff */
[----:B------:R-:W-:Y:S01]  /*2c30*/  UIADD3 UR6, UPT, UPT, UR6, 0x1, URZ ;  /* 0x0000000106067890 */ /* 0x000fe2000fffe0ff */
[----:B------:R-:W-:-:S03]  /*2c40*/  VIADD R3, R3, 0x1 ;  /* 0x0000000103037836 */ /* 0x000fc60000000000 */
[----:B------:R-:W-:Y:S02]  /*2c50*/  UISETP.NE.AND UP0, UPT, UR6, 0x2, UPT ;  /* 0x000000020600788c */ /* 0x000fe4000bf05270 */
[----:B------:R-:W-:Y:S01]  /*2c60*/  ISETP.NE.AND P0, PT, R3, 0x2, PT ;  /* 0x000000020300780c */ /* 0x000fe20003f05270 */
[----:B------:R-:W-:Y:S06]  /*2c70*/  UGETNEXTWORKID.BROADCAST [UR4], [UR5] ;  /* 0x00000000040073ca */ /* 0x000fec0008000100 */
[----:B------:R-:W-:Y:S02]  /*2c80*/  USEL UR4, URZ, 0x1, UP0 ;  /* 0x00000001ff047887 */ /* 0x000fe40008000000 */
[----:B------:R-:W-:-:S04]  /*2c90*/  USEL UR6, UR6, URZ, UP0 ;  /* 0x000000ff06067287 */ /* 0x000fc80008000000 */
[----:B------:R-:W-:Y:S02]  /*2ca0*/  LOP3.LUT R12, R12, UR4, RZ, 0x3c, !PT ;  /* 0x000000040c0c7c12 */ /* 0x000fe4000f8e3cff */
[----:B-1----:R-:W-:-:S04]  /*2cb0*/  SHF.L.U32 R5, R9, 0x1f, RZ ;  /* 0x0000001f09057819 */ /* 0x002fc800000006ff */
[----:B------:R-:W1:Y:S02]  /*2cc0*/  SYNCS.PHASECHK.TRANS64.TRYWAIT P1, [R0+URZ+0x90], R5 ;  /* 0x00009005000075a7 */ /* 0x000e6400080211ff */
[----:B-1----:R-:W-:Y:S05]  /*2cd0*/  @!P1 BRA `(.L_x_51) ;  /* 0x0000006400ac9947 */ /* 0x002fea0003800000 */
.L_x_154:
[----:B------:R-:W-:Y:S01]  /*2ce0*/  LEA R4, R11, UR37, 0x4 ;  /* 0x000000250b047c11 */ /* 0x000fe2000f8e20ff */
[----:B-1----:R-:W-:Y:S01]  /*2cf0*/  VIADD R0, R0, 0xa0 ;  /* 0x000000a000007836 */ /* 0x002fe20000000000 */
[----:B------:R-:W-:Y:S01]  /*2d00*/  SEL R3, R3, RZ, P0 ;  /* 0x000000ff03037207 */ /* 0x000fe20000000000 */
[----:B------:R-:W-:-:S03]  /*2d10*/  VIADD R11, R11, 0x1 ;  /* 0x000000010b0b7836 */ /* 0x000fc60000000000 */
[----:B------:R-:W1:Y:S01]  /*2d20*/  LDS.128 R4, [R4+0x120] ;  /* 0x0001200004047984 */ /* 0x000e620000000c00 */
[----:B------:R-:W-:Y:S02]  /*2d30*/  PRMT R0, RZ, 0x654, R0 ;  /* 0x00000654ff007816 */ /* 0x000fe40000000000 */
[C---:B------:R-:W-:Y:S01]  /*2d40*/  ISETP.NE.AND P1, PT, R11.reuse, 0x2, PT ;  /* 0x000000020b00780c */ /* 0x040fe20003f25270 */
[----:B------:R-:W-:Y:S01]  /*2d50*/  @!PT LDS RZ, [RZ] ;  /* 0x00000000fffff984 */ /* 0x000fe20000000800 */
[----:B------:R-:W-:Y:S01]  /*2d60*/  @!PT LDS RZ, [RZ] ;  /* 0x00000000fffff984 */ /* 0x000fe20000000800 */
[----:B------:R-:W-:Y:S01]  /*2d70*/  @!PT LDS RZ, [RZ] ;  /* 0x00000000fffff984 */ /* 0x000fe20000000800 */
[----:B------:R-:W-:Y:S01]  /*2d80*/  @!PT LDS RZ, [RZ] ;  /* 0x00000000fffff984 */ /* 0x000fe20000000800 */
[----:B------:R2:W-:Y:S06]  /*2d90*/  MEMBAR.ALL.CTA ;  /* 0x0000000000007992 */ /* 0x0005ec0000008000 */
[----:B--2---:R-:W2:Y:S01]  /*2da0*/  FENCE.VIEW.ASYNC.S ;  /* 0x00000000000073c6 */ /* 0x004ea20000000000 */
[----:B------:R-:W-:Y:S01]  /*2db0*/  SEL R11, R11, RZ, P1 ;  /* 0x000000ff0b0b7207 */ /* 0x000fe20000800000 */
[----:B--2---:R2:W-:Y:S01]  /*2dc0*/  SYNCS.ARRIVE.TRANS64.RED.A1T0 RZ, [R0+URZ], RZ ;  /* 0x000000ff00ff79a7 */ /* 0x0045e200081004ff */
[----:B-1----:R-:W-:-:S02]  /*2dd0*/  LOP3.LUT P3, RZ, R6, 0x1, RZ, 0xc0, !PT ;  /* 0x0000000106ff7812 */ /* 0x002fc4000786c0ff */
[----:B------:R-:W-:-:S04]  /*2de0*/  SEL R5, RZ, 0x1, P0 ;  /* 0x00000001ff057807 */ /* 0x000fc80000000000 */
[----:B------:R-:W-:Y:S02]  /*2df0*/  LOP3.LUT R8, R8, R5, RZ, 0x3c, !PT ;  /* 0x0000000508087212 */ /* 0x000fe400078e3cff */
[----:B--2---:R-:W-:-:S04]  /*2e00*/  SEL R0, RZ, 0x1, P1 ;  /* 0x00000001ff007807 */ /* 0x004fc80000800000 */
[----:B------:R-:W-:Y:S01]  /*2e10*/  LOP3.LUT R9, R9, R0, RZ, 0x3c, !PT ;  /* 0x0000000009097212 */ /* 0x000fe200078e3cff */
[----:B------:R-:W-:Y:S06]  /*2e20*/  @P3 BRA `(.L_x_52) ;  /* 0xfffffffc002c3947 */ /* 0x000fec000383ffff */
[----:B------:R-:W-:Y:S01]  /*2e30*/  ULEA UR5, UR6, UR37, 0x3 ;  /* 0x0000002506057291 */ /* 0x000fe2000f8e18ff */
[----:B------:R-:W-:-:S08]  /*2e40*/  SHF.L.U32 R3, R12, 0x1f, RZ ;  /* 0x0000001f0c037819 */ /* 0x000fd000000006ff */
[----:B------:R-:W1:Y:S02]  /*2e50*/  SYNCS.PHASECHK.TRANS64 P0, [UR5+0xa0], R3 ;  /* 0x0000a003ff0075a7 */ /* 0x000e640008001005 */
[----:B-1----:R-:W-:Y:S05]  /*2e60*/  @P0 BRA `(.L_x_53) ;  /* 0x0000000000080947 */ /* 0x002fea0003800000 */
[----:B------:R-:W1:Y:S02]  /*2e70*/  SYNCS.PHASECHK.TRANS64.TRYWAIT P0, [UR5+0xa0], R3 ;  /* 0x0000a003ff0075a7 */ /* 0x000e640008001105 */
[----:B-1----:R-:W-:Y:S05]  /*2e80*/  @!P0 BRA `(.L_x_54) ;  /* 0x0000006400548947 */ /* 0x002fea0003800000 */
.L_x_53:
[----:B------:R-:W-:-:S04]  /*2e90*/  UIADD3 UR4, UPT, UPT, UR6, 0x1, URZ ;  /* 0x0000000106047890 */ /* 0x000fc8000fffe0ff */
[----:B------:R-:W-:-:S04]  /*2ea0*/  UISETP.NE.AND UP0, UPT, UR4, 0x2, UPT ;  /* 0x000000020400788c */ /* 0x000fc8000bf05270 */
[----:B------:R-:W-:Y:S02]  /*2eb0*/  USEL UR7, URZ, 0x1, UP0 ;  /* 0x00000001ff077887 */ /* 0x000fe40008000000 */
[----:B------:R-:W-:-:S04]  /*2ec0*/  USEL UR4, UR4, URZ, UP0 ;  /* 0x000000ff04047287 */ /* 0x000fc80008000000 */
[----:B------:R-:W-:Y:S01]  /*2ed0*/  ULEA UR4, UR4, UR37, 0x3 ;  /* 0x0000002504047291 */ /* 0x000fe2000f8e18ff */
[----:B-1----:R-:W-:-:S04]  /*2ee0*/  LOP3.LUT R3, R12, UR7, RZ, 0x3c, !PT ;  /* 0x000000070c037c12 */ /* 0x002fc8000f8e3cff */
[----:B------:R-:W-:-:S04]  /*2ef0*/  SHF.L.U32 R0, R3, 0x1f, RZ ;  /* 0x0000001f03007819 */ /* 0x000fc800000006ff */
[----:B------:R-:W1:Y:S02]  /*2f00*/  SYNCS.PHASECHK.TRANS64 P0, [UR4+0xa0], R0 ;  /* 0x0000a000ff0075a7 */ /* 0x000e640008001004 */
[----:B-1----:R-:W-:Y:S05]  /*2f10*/  @P0 EXIT ;  /* 0x000000000000094d */ /* 0x002fea0003800000 */
[----:B------:R-:W-:Y:S02]  /*2f20*/  SHF.L.U32 R3, R3, 0x1f, RZ ;  /* 0x0000001f03037819 */ /* 0x000fe400000006ff */
[----:B------:R-:W-:-:S07]  /*2f30*/  MOV R0, UR4 ;  /* 0x0000000400007c02 */ /* 0x000fce0008000f00 */
.L_x_55:
[----:B-1----:R1:W2:Y:S02]  /*2f40*/  SYNCS.PHASECHK.TRANS64.TRYWAIT P0, [R0+URZ+0xa0], R3 ;  /* 0x0000a003000075a7 */ /* 0x0022a400080011ff */
[----:B--2---:R-:W-:Y:S05]  /*2f50*/  @!P0 NANOSLEEP.SYNCS 0x989680 ;  /* 0x009896800000895d */ /* 0x004fea0003900000 */
[----:B------:R-:W2:Y:S02]  /*2f60*/  @!P0 SYNCS.PHASECHK.TRANS64 P0, [R0+URZ+0xa0], R3 ;  /* 0x0000a003000085a7 */ /* 0x000ea400080010ff */
[----:B--2---:R-:W-:Y:S05]  /*2f70*/  @P0 EXIT ;  /* 0x000000000000094d */ /* 0x004fea0003800000 */
[----:B------:R-:W-:Y:S05]  /*2f80*/  BRA `(.L_x_55) ;  /* 0xfffffffc00ec7947 */ /* 0x000fea000383ffff */
.L_x_48:
[----:B------:R-:W-:Y:S05]  /*2f90*/  BRA.U UP4, `(.L_x_56) ;  /* 0x0000001504487547 */ /* 0x000fea000b800000 */
[----:B------:R-:W-:Y:S01]  /*2fa0*/  UMOV UR4, 0x40 ;  /* 0x0000004000047882 */ /* 0x000fe20000000000 */
[----:B------:R-:W-:Y:S01]  /*2fb0*/  NOP ;  /* 0x0000000000007918 */ /* 0x000fe20000000000 */
[----:B------:R-:W-:Y:S01]  /*2fc0*/  ULEA UR4, UR37, UR4, 0x18 ;  /* 0x0000000425047291 */ /* 0x000fe2000f8ec0ff */
[----:B------:R-:W-:Y:S02]  /*2fd0*/  UMOV UR5, 0x400 ;  /* 0x0000040000057882 */ /* 0x000fe40000000000 */
[----:B------:R-:W-:-:S06]  /*2fe0*/  ULEA UR37, UR37, UR5, 0x18 ;  /* 0x0000000525257291 */ /* 0x000fcc000f8ec0ff */
[----:B------:R-:W1:Y:S02]  /*2ff0*/  LDS.U8 R2, [UR4+0x1c] ;  /* 0x00001c04ff027984 */ /* 0x000e640008000000 */
[----:B-1----:R-:W-:-:S13]  /*3000*/  ISETP.NE.AND P0, PT, R2, RZ, PT ;  /* 0x000000ff0200720c */ /* 0x002fda0003f05270 */
[----:B------:R-:W-:Y:S05]  /*3010*/  @P0 BRA `(.L_x_57) ;  /* 0x0000000400080947 */ /* 0x000fea0003800000 */
[----:B------:R-:W-:Y:S02]  /*3020*/  UISETP.NE.U32.AND UP0, UPT, UR9, 0x1, UPT ;  /* 0x000000010900788c */ /* 0x000fe4000bf05070 */
[----:B------:R-:W-:-:S07]  /*3030*/  UIADD3 UR6, UPT, UPT, UR4, 0x8, URZ ;  /* 0x0000000804067890 */ /* 0x000fce000fffe0ff */
[----:B------:R-:W-:Y:S05]  /*3040*/  BRA.U !UP0, `(.L_x_58) ;  /* 0x00000001089c7547 */ /* 0x000fea000b800000 */
[----:B------:R-:W-:Y:S01]  /*3050*/  ELECT P0, URZ, PT ;  /* 0x0000000000ff782f */ /* 0x000fe20003800000 */
[----:B------:R-:W-:-:S12]  /*3060*/  BSSY B0, `(.L_x_58) ;  /* 0x0000025000007945 */ /* 0x000fd80003800000 */
[----:B------:R-:W-:Y:S05]  /*3070*/  @!P0 BRA `(.L_x_59) ;  /* 0x00000000008c8947 */ /* 0x000fea0003800000 */
[----:B------:R-:W-:-:S05]  /*3080*/  UMOV UR5, 0x10 ;  /* 0x0000001000057882 */ /* 0x000fca0000000000 */
[----:B------:R-:W-:Y:S04]  /*3090*/  DEPBAR.LE SB1, 0x36 ;  /* 0x00009d800000791a */ /* 0x000fe80000000000 */
[----:B------:R-:W1:Y:S02]  /*30a0*/  UTCATOMSWS.2CTA.FIND_AND_SET.ALIGN UP1, UR5, UR5 ;  /* 0x00000005000575e3 */ /* 0x000e640008220800 */
[----:B-1----:R-:W-:Y:S01]  /*30b0*/  MOV R11, UR5 ;  /* 0x00000005000b7c02 */ /* 0x002fe20008000f00 */
[----:B------:R-:W-:Y:S06]  /*30c0*/  BRA.U UP1, `(.L_x_60) ;  /* 0x0000000101187547 */ /* 0x000fec000b800000 */
.L_x_61:
[----:B------:R-:W-:Y:S05]  /*30d0*/  NANOSLEEP 0x64 ;  /* 0x000000640000795d */ /* 0x000fea0003800000 */
[----:B------:R-:W-:-:S05]  /*30e0*/  UMOV UR5, 0x10 ;  /* 0x0000001000057882 */ /* 0x000fca0000000000 */
[----:B------:R-:W-:Y:S04]  /*30f0*/  DEPBAR.LE SB1, 0x36 ;  /* 0x00009d800000791a */ /* 0x000fe80000000000 */
[----:B------:R-:W1:Y:S02]  /*3100*/  UTCATOMSWS.2CTA.FIND_AND_SET.ALIGN UP1, UR5, UR5 ;  /* 0x00000005000575e3 */ /* 0x000e640008220800 */
[----:B-1----:R-:W-:Y:S01]  /*3110*/  MOV R11, UR5 ;  /* 0x00000005000b7c02 */ /* 0x002fe20008000f00 */
[----:B------:R-:W-:Y:S05]  /*3120*/  BRA.U !UP1, `(.L_x_61) ;  /* 0xfffffffd09e87547 */ /* 0x000fea000b83ffff */
.L_x_60:
[----:B------:R-:W1:Y:S01]  /*3130*/  LDS R5, [UR4+0x10] ;  /* 0x00001004ff057984 */ /* 0x000e620008000800 */
[----:B------:R-:W-:Y:S01]  /*3140*/  IMAD.U32 R3, RZ, RZ, UR37 ;  /* 0x00000025ff037e24 */ /* 0x000fe2000f8e00ff */
[----:B------:R-:W-:-:S03]  /*3150*/  MOV R2, UR8 ;  /* 0x0000000800027c02 */ /* 0x000fc60008000f00 */
[----:B------:R-:W-:Y:S01]  /*3160*/  VIADD R3, R3, 0x140 ;  /* 0x0000014003037836 */ /* 0x000fe20000000000 */
[----:B-1----:R-:W-:-:S04]  /*3170*/  SHF.L.U32 R5, R5, 0x1f, RZ ;  /* 0x0000001f05057819 */ /* 0x002fc800000006ff */
[----:B------:R-:W1:Y:S02]  /*3180*/  SYNCS.PHASECHK.TRANS64.TRYWAIT P0, [UR4+0x8], R5 ;  /* 0x00000805ff0075a7 */ /* 0x000e640008001104 */
[----:B-1----:R-:W-:Y:S05]  /*3190*/  @P0 BRA `(.L_x_62) ;  /* 0x0000000000080947 */ /* 0x002fea0003800000 */
[----:B------:R-:W1:Y:S02]  /*31a0*/  SYNCS.PHASECHK.TRANS64.TRYWAIT P0, [UR4+0x8], R5 ;  /* 0x00000805ff0075a7 */ /* 0x000e640008001104 */
[----:B-1----:R-:W-:Y:S05]  /*31b0*/  @!P0 BRA `(.L_x_63) ;  /* 0x0000006000a08947 */ /* 0x002fea0003800000 */
.L_x_62:
[----:B-1----:R-:W-:Y:S01]  /*31c0*/  HFMA2 R4, -RZ, RZ, 0, 5.9604644775390625e-08 ;  /* 0x00000001ff047431 */ /* 0x002fe200000001ff */
[----:B------:R-:W-:Y:S01]  /*31d0*/  UPRMT UR5, UR8, 0x654, UR6 ;  /* 0x0000065408057896 */ /* 0x000fe20008000006 */
[----:B------:R-:W-:Y:S01]  /*31e0*/  IMAD.MOV.U32 R6, RZ, RZ, 0xffff ;  /* 0x0000ffffff067424 */ /* 0x000fe200078e00ff */
[----:B------:R-:W-:Y:S01]  /*31f0*/  PRMT R2, R2, 0x654, R3 ;  /* 0x0000065402027816 */ /* 0x000fe20000000003 */
[----:B------:R-:W-:Y:S02]  /*3200*/  IMAD.MOV.U32 R5, RZ, RZ, 0x4 ;  /* 0x00000004ff057424 */ /* 0x000fe400078e00ff */
[----:B------:R-:W-:Y:S01]  /*3210*/  IMAD.SHL.U32 R9, R11, 0x20, RZ ;  /* 0x000000200b097824 */ /* 0x000fe200078e00ff */
[----:B------:R-:W-:Y:S02]  /*3220*/  MOV R3, UR5 ;  /* 0x0000000500037c02 */ /* 0x000fe40008000f00 */
[-C--:B------:R-:W-:Y:S01]  /*3230*/  SHF.L.U32 R7, R6, R11.reuse, RZ ;  /* 0x0000000b06077219 */ /* 0x080fe200000006ff */
[----:B------:R1:W-:Y:S01]  /*3240*/  SYNCS.ARRIVE.TRANS64.RED RZ, [UR5], R5 ;  /* 0x00000005ffff79a7 */ /* 0x0003e20008000405 */
[----:B------:R-:W-:Y:S01]  /*3250*/  SHF.L.U32 R6, R4, R11, RZ ;  /* 0x0000000b04067219 */ /* 0x000fe200000006ff */
[----:B------:R1:W-:Y:S04]  /*3260*/  STS [UR37+0x140], R9 ;  /* 0x00014009ff007988 */ /* 0x0003e80008000825 */
[----:B------:R1:W-:Y:S04]  /*3270*/  STAS [R2.64], R11 ;  /* 0x0000000b02007dbd */ /* 0x0003e8000c0008ff */
[----:B------:R1:W-:Y:S04]  /*3280*/  ATOMS.OR RZ, [UR4+0x14], R7 ;  /* 0x00001407ffff798c */ /* 0x0003e8000b000004 */
[----:B------:R1:W-:Y:S04]  /*3290*/  ATOMS.OR RZ, [UR4+0x18], R6 ;  /* 0x00001806ffff798c */ /* 0x0003e8000b000004 */
[----:B------:R1:W-:Y:S02]  /*32a0*/  ATOMS.XOR RZ, [UR4+0x10], R4 ;  /* 0x00001004ffff798c */ /* 0x0003e4000b800004 */
.L_x_59:
[----:B------:R-:W-:Y:S05]  /*32b0*/  BSYNC B0 ;  /* 0x0000000000007941 */ /* 0x000fea0003800000 */
.L_x_58:
[----:B------:R-:W-:Y:S05]  /*32c0*/  BRA.U UP0, `(.L_x_64) ;  /* 0x00000001006c7547 */ /* 0x000fea000b800000 */
[----:B------:R-:W-:-:S03]  /*32d0*/  UMOV UR5, 0xffffffff ;  /* 0xffffffff00057882 */ /* 0x000fc60000000000 */
[----:B------:R-:W-:Y:S05]  /*32e0*/  BRA.DIV UR5, `(.L_x_65) ;  /* 0x00000062056c7947 */ /* 0x000fea000b800000 */
[----:B------:R-:W-:-:S13]  /*32f0*/  ELECT P6, URZ, PT ;  /* 0x0000000000ff782f */ /* 0x000fda00038c0000 */
.L_x_158:
[----:B------:R-:W-:Y:S05]  /*3300*/  @!P6 BRA `(.L_x_64) ;  /* 0x00000000005ce947 */ /* 0x000fea0003800000 */
[----:B-1----:R-:W1:Y:S02]  /*3310*/  LDS R3, [UR4+0x10] ;  /* 0x00001004ff037984 */ /* 0x002e640008000800 */
[----:B-1----:R-:W-:-:S04]  /*3320*/  SHF.L.U32 R3, R3, 0x1f, RZ ;  /* 0x0000001f03037819 */ /* 0x002fc800000006ff */
[----:B------:R-:W1:Y:S02]  /*3330*/  SYNCS.PHASECHK.TRANS64.TRYWAIT P0, [UR4+0x8], R3 ;  /* 0x00000803ff0075a7 */ /* 0x000e640008001104 */
[----:B-1----:R-:W-:Y:S05]  /*3340*/  @P0 BRA `(.L_x_66) ;  /* 0x0000000000080947 */ /* 0x002fea0003800000 */
[----:B------:R-:W1:Y:S02]  /*3350*/  SYNCS.PHASECHK.TRANS64.TRYWAIT P0, [UR4+0x8], R3 ;  /* 0x00000803ff0075a7 */ /* 0x000e640008001104 */
[----:B-1----:R-:W-:Y:S05]  /*3360*/  @!P0 BRA `(.L_x_67) ;  /* 0x00000060006c8947 */ /* 0x002fea0003800000 */
.L_x_66:
[----:B------:R-:W2:Y:S01]  /*3370*/  LDS R5, [UR37+0x140] ;  /* 0x00014025ff057984 */ /* 0x000ea20008000800 */
[----:B-1----:R-:W-:Y:S02]  /*3380*/  HFMA2 R2, -RZ, RZ, 0, 5.9604644775390625e-08 ;  /* 0x00000001ff027431 */ /* 0x002fe400000001ff */
[----:B------:R-:W-:Y:S01]  /*3390*/  IMAD.MOV.U32 R3, RZ, RZ, 0xffff ;  /* 0x0000ffffff037424 */ /* 0x000fe200078e00ff */
[----:B------:R-:W-:Y:S01]  /*33a0*/  UPRMT UR5, UR8, 0x654, UR6 ;  /* 0x0000065408057896 */ /* 0x000fe20008000006 */
[----:B--2---:R-:W-:-:S03]  /*33b0*/  IMAD.SHL.U32 R4, R5, 0x20, RZ ;  /* 0x0000002005047824 */ /* 0x004fc600078e00ff */
[-C--:B------:R-:W-:Y:S02]  /*33c0*/  SHF.L.U32 R3, R3, R5.reuse, RZ ;  /* 0x0000000503037219 */ /* 0x080fe400000006ff */
[----:B------:R-:W-:Y:S01]  /*33d0*/  SHF.L.U32 R5, R2, R5, RZ ;  /* 0x0000000502057219 */ /* 0x000fe200000006ff */
[----:B------:R2:W-:Y:S04]  /*33e0*/  STS [UR37+0x140], R4 ;  /* 0x00014004ff007988 */ /* 0x0005e80008000825 */
[----:B------:R2:W-:Y:S04]  /*33f0*/  ATOMS.OR RZ, [UR4+0x14], R3 ;  /* 0x00001403ffff798c */ /* 0x0005e8000b000004 */
[----:B------:R2:W-:Y:S01]  /*3400*/  ATOMS.OR RZ, [UR4+0x18], R5 ;  /* 0x00001805ffff798c */ /* 0x0005e2000b000004 */
[----:B------:R-:W-:Y:S03]  /*3410*/  SYNCS.ARRIVE.TRANS64.RED.A1T0 RZ, [UR5], RZ ;  /* 0x000000ffffff79a7 */ /* 0x000fe60008100405 */
[----:B------:R2:W-:Y:S01]  /*3420*/  ATOMS.XOR RZ, [UR4+0x10], R2 ;  /* 0x00001002ffff798c */ /* 0x0005e2000b800004 */
[----:B------:R-:W-:Y:S05]  /*3430*/  BRA `(.L_x_64) ;  /* 0x0000000000107947 */ /* 0x000fea0003800000 */
.L_x_57:
[----:B------:R-:W-:-:S05]  /*3440*/  MOV R2, 0xffffffff ;  /* 0xffffffff00027802 */ /* 0x000fca0000000f00 */
[----:B------:R1:W-:Y:S02]  /*3450*/  STS [UR37+0x140], R2 ;  /* 0x00014002ff007988 */ /* 0x0003e40008000825 */
[----:B-1----:R-:W-:Y:S02]  /*3460*/  MOV R2, 0x3480 ;  /* 0x0000348000027802 */ /* 0x002fe40000000f00 */
[----:B-----5:R-:W-:Y:S05]  /*3470*/  CALL.REL.NOINC `($__internal_1_$__cuda_sm10x_tcgen05_guardrail_trap_phase_invalid_during_alloc) ;  /* 0x0000006400f87944 */ /* 0x020fea0003c00000 */
.L_x_64:
[----:B------:R-:W-:Y:S05]  /*3480*/  WARPSYNC.ALL ;  /* 0x0000000000007948 */ /* 0x000fea0003800000 */
[----:B------:R-:W3:Y:S01]  /*3490*/  S2UR UR11, SR_CgaCtaId ;  /* 0x00000000000b79c3 */ /* 0x000ee20000008800 */
[----:B------:R-:W-:Y:S01]  /*34a0*/  UMOV UR4, 0x400 ;  /* 0x0000040000047882 */ /* 0x000fe20000000000 */
[----:B------:R-:W-:-:S06]  /*34b0*/  NOP ;  /* 0x0000000000007918 */ /* 0x000fcc0000000000 */
[----:B------:R-:W-:Y:S06]  /*34c0*/  BAR.ARV 0x6, 0xa0 ;  /* 0x0182800000007b1d */ /* 0x000fec0000002000 */
[----:B------:R-:W4:Y:S01]  /*34d0*/  LDCU UR5, c[0x0][0x38c] ;  /* 0x00007180ff0577ac */ /* 0x000f220008000800 */
[----:B------:R-:W-:Y:S01]  /*34e0*/  LOP3.LUT R0, R0, 0xffff, RZ, 0xc0, !PT ;  /* 0x0000ffff00007812 */ /* 0x000fe200078ec0ff */
[----:B-1----:R-:W-:Y:S01]  /*34f0*/  IMAD.MOV.U32 R9, RZ, RZ, 0x1 ;  /* 0x00000001ff097424 */ /* 0x002fe200078e00ff */
[----:B------:R-:W-:Y:S01]  /*3500*/  LOP3.LUT R8, R8, 0xffff, RZ, 0xc0, !PT ;  /* 0x0000ffff08087812 */ /* 0x000fe200078ec0ff */
[----:B------:R-:W-:Y:S01]  /*3510*/  UMOV UR17, URZ ;  /* 0x000000ff00117c82 */ /* 0x000fe20008000000 */
[----:B------:R-:W-:Y:S01]  /*3520*/  R2UR UR12, R0 ;  /* 0x00000000000c72ca */ /* 0x000fe200000e0000 */
[----:B------:R-:W-:Y:S01]  /*3530*/  UMOV UR16, URZ ;  /* 0x000000ff00107c82 */ /* 0x000fe20008000000 */
[----:B------:R-:W-:Y:S01]  /*3540*/  R2UR UR13, R8 ;  /* 0x00000000080d72ca */ /* 0x000fe200000e0000 */
[----:B------:R-:W-:Y:S01]  /*3550*/  IMAD.MOV.U32 R8, RZ, RZ, RZ ;  /* 0x000000ffff087224 */ /* 0x000fe200078e00ff */
[----:B------:R-:W-:Y:S01]  /*3560*/  UMOV UR15, URZ ;  /* 0x000000ff000f7c82 */ /* 0x000fe20008000000 */
[----:B---3--:R-:W-:-:S02]  /*3570*/  ULEA UR11, UR11, UR4, 0x18 ;  /* 0x000000040b0b7291 */ /* 0x008fc4000f8ec0ff */
[----:B------:R-:W-:Y:S02]  /*3580*/  UISETP.NE.AND UP2, UPT, UR9, URZ, UPT ;  /* 0x000000ff0900728c */ /* 0x000fe4000bf45270 */
[----:B------:R-:W-:Y:S02]  /*3590*/  UIADD3 UR14, UPT, UPT, UR11, 0x5300, URZ ;  /* 0x000053000b0e7890 */ /* 0x000fe4000fffe0ff */
[----:B------:R-:W-:Y:S02]  /*35a0*/  UIADD3 UR4, UPT, UPT, UR11, 0x19300, URZ ;  /* 0x000193000b047890 */ /* 0x000fe4000fffe0ff */
[----:B----4-:R-:W-:Y:S01]  /*35b0*/  UIADD3 UR5, UPT, UPT, UR5, 0xff, URZ ;  /* 0x000000ff05057890 */ /* 0x010fe2000fffe0ff */
[----:B--2---:R-:W1:Y:S01]  /*35c0*/  LDS R2, [UR11+0x140] ;  /* 0x0001400bff027984 */ /* 0x004e620008000800 */
[----:B------:R-:W-:Y:S02]  /*35d0*/  USHF.R.U32.HI UR14, URZ, 0x4, UR14 ;  /* 0x00000004ff0e7899 */ /* 0x000fe4000801160e */
[----:B------:R-:W-:-:S02]  /*35e0*/  USHF.R.S32.HI UR10, URZ, 0x1f, UR5 ;  /* 0x0000001fff0a7899 */ /* 0x000fc40008011405 */
[----:B------:R-:W-:Y:S02]  /*35f0*/  USHF.R.U32.HI UR4, URZ, 0x4, UR4 ;  /* 0x00000004ff047899 */ /* 0x000fe40008011604 */
[----:B------:R-:W-:Y:S02]  /*3600*/  ULEA.HI UR10, UR10, UR5, URZ, 0x8 ;  /* 0x000000050a0a7291 */ /* 0x000fe4000f8f40ff */
[----:B------:R-:W-:Y:S02]  /*3610*/  ULOP3.LUT UR14, UR14, 0x3fff, URZ, 0xc0, !UPT ;  /* 0x00003fff0e0e7892 */ /* 0x000fe4000f8ec0ff */
[----:B------:R-:W-:Y:S02]  /*3620*/  USHF.R.S32.HI UR10, URZ, 0x8, UR10 ;  /* 0x00000008ff0a7899 */ /* 0x000fe4000801140a */
[----:B------:R-:W-:Y:S02]  /*3630*/  ULOP3.LUT UR4, UR4, 0x3fff, URZ, 0xc0, !UPT ;  /* 0x00003fff04047892 */ /* 0x000fe4000f8ec0ff */
[----:B------:R-:W-:Y:S01]  /*3640*/  UISETP.LT.AND UP0, UPT, UR10, 0x1, UPT ;  /* 0x000000010a00788c */ /* 0x000fe2000bf01270 */
[----:B------:R-:W-:Y:S01]  /*3650*/  UMOV UR34, 0x0 ;  /* 0x0000000000227882 */ /* 0x000fe20000000000 */
        /* <DEDUP_REMOVED lines=9> */
[----:B------:R-:W-:-:S02]  /*36f0*/  ULOP3.LUT UR14, UR14, 0x10000, URZ, 0xfc, !UPT ;  /* 0x000100000e0e7892 */ /* 0x000fc4000f8efcff */
[----:B------:R-:W-:Y:S02]  /*3700*/  ULOP3.LUT UR4, UR4, 0x10000, URZ, 0xfc, !UPT ;  /* 0x0001000004047892 */ /* 0x000fe4000f8efcff */
[----:B------:R-:W-:Y:S01]  /*3710*/  USEL UR23, UR10, 0x1, !UP0 ;  /* 0x000000010a177887 */ /* 0x000fe2000c000000 */
[----:B------:R-:W-:Y:S01]  /*3720*/  UMOV UR40, 0x0 ;  /* 0x0000000000287882 */ /* 0x000fe20000000000 */
[----:B------:R-:W-:Y:S01]  /*3730*/  UMOV UR41, 0x83004a0 ;  /* 0x083004a000297882 */ /* 0x000fe20000000000 */
[----:B------:R-:W-:Y:S01]  /*3740*/  UMOV UR38, 0x0 ;  /* 0x0000000000267882 */ /* 0x000fe20000000000 */
[----:B------:R-:W-:Y:S01]  /*3750*/  UMOV UR39, 0x83004a0 ;  /* 0x083004a000277882 */ /* 0x000fe20000000000 */
[----:B------:R-:W-:Y:S01]  /*3760*/  UMOV UR36, 0x0 ;  /* 0x0000000000247882 */ /* 0x000fe20000000000 */
[----:B------:R-:W-:Y:S01]  /*3770*/  UMOV UR37, 0x83004a0 ;  /* 0x083004a000257882 */ /* 0x000fe20000000000 */
[----:B-1----:R-:W-:Y:S02]  /*3780*/  R2UR UR18, R2 ;  /* 0x00000000021272ca */ /* 0x002fe400000e0000 */
[----:B------:R-:W-:-:S13]  /*3790*/  CS2R R2, SRZ ;  /* 0x0000000000027805 */ /* 0x000fda000001ff00 */
.L_x_75:
[C---:B------:R-:W-:Y:S02]  /*37a0*/  LEA R0, R8.reuse, UR11, 0x3 ;  /* 0x0000000b08007c11 */ /* 0x040fe4000f8e18ff */
[----:B------:R-:W-:Y:S02]  /*37b0*/  SHF.L.U32 R5, R3, 0x1f, RZ ;  /* 0x0000001f03057819 */ /* 0x000fe400000006ff */
[----:B------:R-:W-:Y:S02]  /*37c0*/  LEA R4, R8, UR11, 0x4 ;  /* 0x0000000b08047c11 */ /* 0x000fe4000f8e20ff */
[----:B------:R-:W1:Y:S02]  /*37d0*/  SYNCS.PHASECHK.TRANS64.TRYWAIT P0, [R0+URZ+0x90], R5 ;  /* 0x00009005000075a7 */ /* 0x000e6400080011ff */
[----:B-1-34-:R-:W-:Y:S05]  /*37e0*/  @!P0 BRA `(.L_x_68) ;  /* 0x0000005c00648947 */ /* 0x01afea0003800000 */
.L_x_159:
[----:B-1----:R-:W1:Y:S01]  /*37f0*/  LDS.128 R4, [R4+0x120] ;  /* 0x0001200004047984 */ /* 0x002e620000000c00 */
[----:B------:R-:W-:Y:S02]  /*3800*/  VIADD R0, R0, 0xa0 ;  /* 0x000000a000007836 */ /* 0x000fe40000000000 */
[----:B------:R-:W-:Y:S01]  /*3810*/  VIADD R8, R8, 0x1 ;  /* 0x0000000108087836 */ /* 0x000fe20000000000 */
[----:B------:R-:W-:Y:S01]  /*3820*/  @!PT LDS RZ, [RZ] ;  /* 0x00000000fffff984 */ /* 0x000fe20000000800 */
[----:B------:R-:W-:Y:S01]  /*3830*/  @!PT LDS RZ, [RZ] ;  /* 0x00000000fffff984 */ /* 0x000fe20000000800 */
[----:B------:R-:W-:Y:S01]  /*3840*/  @!PT LDS RZ, [RZ] ;  /* 0x00000000fffff984 */ /* 0x000fe20000000800 */
[----:B------:R-:W-:Y:S01]  /*3850*/  @!PT LDS RZ, [RZ] ;  /* 0x00000000fffff984 */ /* 0x000fe20000000800 */
[----:B------:R2:W-:Y:S06]  /*3860*/  MEMBAR.ALL.CTA ;  /* 0x0000000000007992 */ /* 0x0005ec0000008000 */
[----:B--2---:R-:W2:Y:S01]  /*3870*/  FENCE.VIEW.ASYNC.S ;  /* 0x00000000000073c6 */ /* 0x004ea20000000000 */
[----:B------:R-:W-:-:S04]  /*3880*/  PRMT R0, RZ, 0x654, R0 ;  /* 0x00000654ff007816 */ /* 0x000fc80000000000 */
[----:B--2---:R2:W-:Y:S01]  /*3890*/  SYNCS.ARRIVE.TRANS64.RED.A1T0 RZ, [R0+URZ], RZ ;  /* 0x000000ff00ff79a7 */ /* 0x0045e200081004ff */
[----:B-1----:R-:W-:Y:S01]  /*38a0*/  LOP3.LUT P1, RZ, R6, 0x1, RZ, 0xc0, !PT ;  /* 0x0000000106ff7812 */ /* 0x002fe2000782c0ff */
[----:B--2---:R-:W-:-:S12]  /*38b0*/  BRA.U UP2, `(.L_x_69) ;  /* 0x0000000502587547 */ /* 0x004fd8000b800000 */
[----:B------:R-:W1:Y:S01]  /*38c0*/  LDCU UR5, c[0x0][0x38c] ;  /* 0x00007180ff0577ac */ /* 0x000e620008000800 */
[----:B------:R-:W-:Y:S02]  /*38d0*/  PLOP3.LUT P2, PT, PT, PT, PT, 0x80, 0x8 ;  /* 0x000000000008781c */ /* 0x000fe40003f4f070 */
[----:B------:R-:W-:Y:S01]  /*38e0*/  SHF.L.U32 R5, R9, 0x1f, RZ ;  /* 0x0000001f09057819 */ /* 0x000fe200000006ff */
[----:B------:R-:W-:Y:S02]  /*38f0*/  ULEA UR19, UR17, UR11, 0x3 ;  /* 0x0000000b11137291 */ /* 0x000fe4000f8e18ff */
[----:B------:R-:W-:Y:S02]  /*3900*/  UIMAD UR20, UR17, 0x60, UR18 ;  /* 0x00000060111478a4 */ /* 0x000fe4000f8e0212 */
[----:B-1----:R-:W-:-:S06]  /*3910*/  UISETP.GE.AND UP0, UPT, UR5, 0x1, UPT ;  /* 0x000000010500788c */ /* 0x002fcc000bf06270 */
[----:B------:R-:W-:-:S05]  /*3920*/  PLOP3.LUT P0, PT, PT, PT, UP0, 0x80, 0x8 ;  /* 0x000000000008781c */ /* 0x000fca0003f0f008 */
[----:B------:R-:W-:-:S08]  /*3930*/  @UP0 ULEA UR5, UR16, UR11, 0x3 ;  /* 0x0000000b10050291 */ /* 0x000fd0000f8e18ff */
[----:B------:R-:W-:-:S04]  /*3940*/  @P0 SHF.L.U32 R0, R2, 0x1f, RZ ;  /* 0x0000001f02000819 */ /* 0x000fc800000006ff */
[----:B------:R1:W2:Y:S01]  /*3950*/  @P0 SYNCS.PHASECHK.TRANS64.TRYWAIT P2, [UR5], R0 ;  /* 0x00000000ff0005a7 */ /* 0x0002a20008041105 */
[----:B------:R-:W3:Y:S02]  /*3960*/  SYNCS.PHASECHK.TRANS64.TRYWAIT P0, [UR19+0xd0], R5 ;  /* 0x0000d005ff0075a7 */ /* 0x000ee40008001113 */
[----:B-123--:R-:W-:Y:S05]  /*3970*/  @!P0 BRA `(.L_x_70) ;  /* 0x0000005c00148947 */ /* 0x00efea0003800000 */
.L_x_161:
[----:B------:R-:W-:Y:S01]  /*3980*/  UMOV UR22, UR15 ;  /* 0x0000000f00167c82 */ /* 0x000fe20008000000 */
[----:B------:R-:W-:Y:S05]  /*3990*/  BRA.U !UP0, `(.L_x_71) ;  /* 0x0000000508107547 */ /* 0x000fea000b800000 */
[----:B------:R-:W-:Y:S02]  /*39a0*/  UIADD3 UR22, UPT, UPT, UR23, UR15, URZ ;  /* 0x0000000f17167290 */ /* 0x000fe4000fffe0ff */
[----:B------:R-:W-:Y:S01]  /*39b0*/  UPLOP3.LUT UP3, UPT, UPT, UPT, UPT, 0x40, 0x4 ;  /* 0x000000000004789c */ /* 0x000fe20003f6e870 */
[----:B------:R-:W-:Y:S01]  /*39c0*/  UMOV UR21, UR10 ;  /* 0x0000000a00157c82 */ /* 0x000fe20008000000 */
[----:B------:R-:W-:-:S09]  /*39d0*/  UMOV UR5, UR16 ;  /* 0x0000001000057c82 */ /* 0x000fd20008000000 */
.L_x_74:
[----:B--2---:R-:W-:Y:S01]  /*39e0*/  ULEA UR26, UR5, UR11, 0x3 ;  /* 0x0000000b051a7291 */ /* 0x004fe2000f8e18ff */
[----:B---3--:R-:W-:Y:S11]  /*39f0*/  @P2 BRA `(.L_x_72) ;  /* 0x00000000000c2947 */ /* 0x008ff60003800000 */
[----:B-1----:R-:W-:Y:S04]  /*3a00*/  SHF.L.U32 R5, R2, 0x1f, RZ ;  /* 0x0000001f02057819 */ /* 0x002fe800000006ff */
[----:B------:R-:W1:Y:S02]  /*3a10*/  SYNCS.PHASECHK.TRANS64.TRYWAIT P0, [UR26], R5 ;  /* 0x00000005ff0075a7 */ /* 0x000e64000800111a */
[----:B-1----:R-:W-:Y:S05]  /*3a20*/  @!P0 BRA `(.L_x_73) ;  /* 0x0000005c00008947 */ /* 0x002fea0003800000 */
.L_x_72:
[----:B------:R-:W-:Y:S01]  /*3a30*/  UISETP.NE.AND UP0, UPT, UR21, 0x1, UPT ;  /* 0x000000011500788c */ /* 0x000fe2000bf05270 */
[----:B------:R-:W-:Y:S01]  /*3a40*/  PLOP3.LUT P2, PT, PT, PT, PT, 0x80, 0x8 ;  /* 0x000000000008781c */ /* 0x000fe20003f4f070 */
[----:B------:R-:W-:Y:S02]  /*3a50*/  UIADD3 UR16, UPT, UPT, UR5, 0x1, URZ ;  /* 0x0000000105107890 */ /* 0x000fe4000fffe0ff */
[----:B------:R-:W-:Y:S02]  /*3a60*/  UIMAD UR6, UR5, 0x600, UR4 ;  /* 0x00000600050678a4 */ /* 0x000fe4000f8e0204 */
[----:B------:R-:W-:Y:S01]  /*3a70*/  UISETP.NE.AND UP1, UPT, UR16, 0x5, UPT ;  /* 0x000000051000788c */ /* 0x000fe2000bf25270 */
[----:B------:R-:W-:Y:S01]  /*3a80*/  PLOP3.LUT P0, PT, PT, PT, UP0, 0x80, 0x8 ;  /* 0x000000000008781c */ /* 0x000fe20003f0f008 */
[----:B------:R-:W-:Y:S02]  /*3a90*/  ULEA UR70, UR5, UR14, 0xa ;  /* 0x0000000e05467291 */ /* 0x000fe4000f8e50ff */
[----:B------:R-:W-:Y:S02]  /*3aa0*/  USEL UR42, URZ, 0x1, UP1 ;  /* 0x00000001ff2a7887 */ /* 0x000fe40008800000 */
[----:B------:R-:W-:Y:S02]  /*3ab0*/  USEL UR16, UR16, URZ, UP1 ;  /* 0x000000ff10107287 */ /* 0x000fe40008800000 */
[----:B------:R-:W-:Y:S02]  /*3ac0*/  UIADD3 UR68, UPT, UPT, UR6, 0x2, URZ ;  /* 0x0000000206447890 */ /* 0x000fe4000fffe0ff */
[----:B------:R-:W-:Y:S01]  /*3ad0*/  @UP0 ULEA UR27, UR16, UR11, 0x3 ;  /* 0x0000000b101b0291 */ /* 0x000fe2000f8e18ff */
[----:B------:R-:W-:Y:S01]  /*3ae0*/  LOP3.LUT R2, R2, UR42, RZ, 0x3c, !PT ;  /* 0x0000002a02027c12 */ /* 0x000fe2000f8e3cff */
[----:B------:R-:W-:Y:S02]  /*3af0*/  UIADD3 UR66, UPT, UPT, UR70, 0x2, URZ ;  /* 0x0000000246427890 */ /* 0x000fe4000fffe0ff */
[----:B------:R-:W-:Y:S01]  /*3b00*/  UIADD3 UR64, UPT, UPT, UR6, 0x4, URZ ;  /* 0x0000000406407890 */ /* 0x000fe2000fffe0ff */
[----:B-1----:R-:W-:Y:S01]  /*3b10*/  @P0 SHF.L.U32 R0, R2, 0x1f, RZ ;  /* 0x0000001f02000819 */ /* 0x002fe200000006ff */
[----:B------:R-:W-:Y:S02]  /*3b20*/  UIADD3 UR62, UPT, UPT, UR70, 0x4, URZ ;  /* 0x00000004463e7890 */ /* 0x000fe4000fffe0ff */
[----:B------:R-:W-:Y:S01]  /*3b30*/  UIADD3 UR60, UPT, UPT, UR6, 0x6, URZ ;  /* 0x00000006063c7890 */ /* 0x000fe2000fffe0ff */
[----:B------:R2:W3:Y:S01]  /*3b40*/  @P0 SYNCS.PHASECHK.TRANS64.TRYWAIT P2, [UR27], R0 ;  /* 0x00000000ff0005a7 */ /* 0x0004e2000804111b */
[----:B------:R-:W-:Y:S02]  /*3b50*/  UIADD3 UR58, UPT, UPT, UR70, 0x6, URZ ;  /* 0x00000006463a7890 */ /* 0x000fe4000fffe0ff */
        /* <DEDUP_REMOVED lines=10> */
[----:B------:R-:W-:Y:S02]  /*3c00*/  UIADD3 UR21, UPT, UPT, UR21, -0x1, URZ ;  /* 0xffffffff15157890 */ /* 0x000fe4000fffe0ff */
[----:B------:R-:W-:Y:S01]  /*3c10*/  UISETP.NE.AND UP0, UPT, UR15, UR22, UPT ;  /* 0x000000160f00728c */ /* 0x000fe2000bf05270 */
[----:B------:R-:W-:Y:S01]  /*3c20*/  UMOV UR7, 0x40004040 ;  /* 0x4000404000077882 */ /* 0x000fe20000000000 */
[----:B------:R-:W-:Y:S01]  /*3c30*/  UMOV UR71, 0x40004040 ;  /* 0x4000404000477882 */ /* 0x000fe20000000000 */
[----:B------:R-:W-:Y:S01]  /*3c40*/  UMOV UR69, 0x40004040 ;  /* 0x4000404000457882 */ /* 0x000fe20000000000 */
[----:B------:R2:W-:Y:S01]  /*3c50*/  UTCIMMA.2CTA gdesc[UR70], gdesc[UR6], tmem[UR20], tmem[UR34], idesc[UR35], UP3 ;  /* 0x00ff2206460075ea */ /* 0x0005e20009a00114 */
[----:B------:R-:W-:Y:S01]  /*3c60*/  UPLOP3.LUT UP3, UPT, UPT, UPT, UPT, 0x80, 0x8 ;  /* 0x000000000008789c */ /* 0x000fe20003f6f070 */
[----:B------:R-:W-:Y:S01]  /*3c70*/  UMOV UR67, 0x40004040 ;  /* 0x4000404000437882 */ /* 0x000fe20000000000 */
[----:B------:R-:W-:Y:S01]  /*3c80*/  UMOV UR65, 0x40004040 ;  /* 0x4000404000417882 */ /* 0x000fe20000000000 */
[----:B------:R2:W-:Y:S01]  /*3c90*/  UTCIMMA.2CTA gdesc[UR66], gdesc[UR68], tmem[UR20], tmem[UR32], idesc[UR33], UPT ;  /* 0x00ff2044420075ea */ /* 0x0005e2000ba00114 */
        /* <DEDUP_REMOVED lines=14> */
[----:B------:R-:W-:Y:S01]  /*3d80*/  UMOV UR43, 0x40004040 ;  /* 0x40004040002b7882 */ /* 0x000fe20000000000 */
[----:B------:R2:W-:Y:S01]  /*3d90*/  UTCIMMA.2CTA gdesc[UR46], gdesc[UR48], tmem[UR20], tmem[UR38], idesc[UR39], UPT ;  /* 0x00ff26302e0075ea */ /* 0x0005e2000ba00114 */
[----:B------:R2:W-:Y:S01]  /*3da0*/  UTCIMMA.2CTA gdesc[UR42], gdesc[UR44], tmem[UR20], tmem[UR36], idesc[UR37], UPT ;  /* 0x00ff242c2a0075ea */ /* 0x0005e2000ba00114 */
[----:B------:R2:W-:Y:S01]  /*3db0*/  UTCBAR.2CTA.MULTICAST [UR26], URZ, UR13 ;  /* 0x000000ff1a0073e9 */ /* 0x0005e2000820080d */
[----:B------:R-:W-:Y:S01]  /*3dc0*/  UMOV UR5, UR16 ;  /* 0x0000001000057c82 */ /* 0x000fe20008000000 */
[----:B------:R-:W-:Y:S05]  /*3dd0*/  BRA.U UP0, `(.L_x_74) ;  /* 0xfffffffd00007547 */ /* 0x000fea000b83ffff */
.L_x_71:
[----:B------:R-:W-:Y:S01]  /*3de0*/  UIADD3 UR19, UPT, UPT, UR19, 0xb0, URZ ;  /* 0x000000b013137890 */ /* 0x000fe2000fffe0ff */
[----:B------:R-:W-:-:S08]  /*3df0*/  UMOV UR15, UR22 ;  /* 0x00000016000f7c82 */ /* 0x000fd00008000000 */
[----:B------:R4:W-:Y:S01]  /*3e00*/  UTCBAR.2CTA.MULTICAST [UR19], URZ, UR12 ;  /* 0x000000ff130073e9 */ /* 0x0009e2000820080c */
[----:B------:R-:W-:Y:S02]  /*3e10*/  NOP ;  /* 0x0000000000007918 */ /* 0x000fe40000000000 */
.L_x_69:
[----:B------:R-:W-:Y:S01]  /*3e20*/  UIADD3 UR17, UPT, UPT, UR17, 0x1, URZ ;  /* 0x0000000111117890 */ /* 0x000fe2000fffe0ff */
[----:B------:R-:W-:-:S03]  /*3e30*/  ISETP.NE.AND P0, PT, R8, 0x2, PT ;  /* 0x000000020800780c */ /* 0x000fc60003f05270 */
[----:B------:R-:W-:Y:S01]  /*3e40*/  UISETP.NE.AND UP0, UPT, UR17, 0x4, UPT ;  /* 0x000000041100788c */ /* 0x000fe2000bf05270 */
[----:B-12---:R-:W-:Y:S02]  /*3e50*/  SEL R0, RZ, 0x1, P0 ;  /* 0x00000001ff007807 */ /* 0x006fe40000000000 */
[----:B------:R-:W-:Y:S01]  /*3e60*/  SEL R8, R8, RZ, P0 ;  /* 0x000000ff08087207 */ /* 0x000fe20000000000 */
[----:B------:R-:W-:Y:S01]  /*3e70*/  USEL UR5, URZ, 0x1, UP0 ;  /* 0x00000001ff057887 */ /* 0x000fe20008000000 */
[----:B------:R-:W-:Y:S01]  /*3e80*/  LOP3.LUT R3, R3, R0, RZ, 0x3c, !PT ;  /* 0x0000000003037212 */ /* 0x000fe200078e3cff */
[----:B------:R-:W-:-:S04]  /*3e90*/  USEL UR17, UR17, URZ, UP0 ;  /* 0x000000ff11117287 */ /* 0x000fc80008000000 */
[----:B------:R-:W-:Y:S01]  /*3ea0*/  LOP3.LUT R9, R9, UR5, RZ, 0x3c, !PT ;  /* 0x0000000509097c12 */ /* 0x000fe2000f8e3cff */
[----:B------:R-:W-:Y:S07]  /*3eb0*/  @P1 BRA `(.L_x_75) ;  /* 0xfffffff800381947 */ /* 0x000fee000383ffff */
[----:B------:R-:W1:Y:S01]  /*3ec0*/  S2UR UR4, SR_CgaCtaId ;  /* 0x00000000000479c3 */ /* 0x000e620000008800 */
[----:B------:R-:W-:Y:S01]  /*3ed0*/  ELECT P0, URZ, PT ;  /* 0x0000000000ff782f */ /* 0x000fe20003800000 */
[----:B------:R-:W-:Y:S01]  /*3ee0*/  HFMA2 R0, -RZ, RZ, 0, 5.9604644775390625e-08 ;  /* 0x00000001ff007431 */ /* 0x000fe200000001ff */
[----:B------:R-:W-:-:S05]  /*3ef0*/  UMOV UR5, 0x40 ;  /* 0x0000004000057882 */ /* 0x000fca0000000000 */
[----:B------:R-:W-:Y:S01]  /*3f00*/  UVIRTCOUNT.DEALLOC.SMPOOL 0x80 ;  /* 0x000000800000784c */ /* 0x000fe20000000000 */
[----:B------:R-:W-:Y:S02]  /*3f10*/  UISETP.NE.AND UP0, UPT, UR9, URZ, UPT ;  /* 0x000000ff0900728c */ /* 0x000fe4000bf05270 */
[----:B-1----:R-:W-:-:S09]  /*3f20*/  ULEA UR4, UR4, UR5, 0x18 ;  /* 0x0000000504047291 */ /* 0x002fd2000f8ec0ff */
[----:B------:R1:W-:Y:S01]  /*3f30*/  @P0 STS.U8 [UR4+0x1c], R0 ;  /* 0x00001c00ff000988 */ /* 0x0003e20008000004 */
[----:B------:R-:W-:Y:S05]  /*3f40*/  BRA.U UP0, `(.L_x_76) ;  /* 0x0000000100a07547 */ /* 0x000fea000b800000 */
[----:B------:R-:W-:Y:S01]  /*3f50*/  UIADD3 UR5, UPT, UPT, UR11, 0xd0, URZ ;  /* 0x000000d00b057890 */ /* 0x000fe2000fffe0ff */
[----:B------:R-:W-:-:S03]  /*3f60*/  SHF.L.U32 R3, R9, 0x1f, RZ ;  /* 0x0000001f09037819 */ /* 0x000fc600000006ff */
[----:B------:R-:W-:-:S09]  /*3f70*/  ULEA UR6, UR17, UR5, 0x3 ;  /* 0x0000000511067291 */ /* 0x000fd2000f8e18ff */
[----:B------:R-:W2:Y:S02]  /*3f80*/  SYNCS.PHASECHK.TRANS64.TRYWAIT P0, [UR6], R3 ;  /* 0x00000003ff0075a7 */ /* 0x000ea40008001106 */
[----:B--2---:R-:W-:Y:S05]  /*3f90*/  @!P0 BRA `(.L_x_77) ;  /* 0x0000005400bc8947 */ /* 0x004fea0003800000 */
.L_x_164:
        /* <DEDUP_REMOVED lines=9> */
.L_x_166:
        /* <DEDUP_REMOVED lines=9> */
.L_x_168:
[----:B------:R-:W-:-:S04]  /*40c0*/  UIADD3 UR7, UPT, UPT, UR7, 0x1, URZ ;  /* 0x0000000107077890 */ /* 0x000fc8000fffe0ff */
[----:B------:R-:W-:-:S04]  /*40d0*/  UISETP.NE.AND UP1, UPT, UR7, 0x4, UPT ;  /* 0x000000040700788c */ /* 0x000fc8000bf25270 */
[----:B------:R-:W-:Y:S02]  /*40e0*/  USEL UR6, URZ, 0x1, UP1 ;  /* 0x00000001ff067887 */ /* 0x000fe40008800000 */
[----:B------:R-:W-:-:S04]  /*40f0*/  USEL UR7, UR7, URZ, UP1 ;  /* 0x000000ff07077287 */ /* 0x000fc80008800000 */
[----:B------:R-:W-:Y:S01]  /*4100*/  ULEA UR7, UR7, UR5, 0x3 ;  /* 0x0000000507077291 */ /* 0x000fe2000f8e18ff */
[----:B-1----:R-:W-:-:S04]  /*4110*/  LOP3.LUT R3, R2, UR6, RZ, 0x3c, !PT ;  /* 0x0000000602037c12 */ /* 0x002fc8000f8e3cff */
[----:B------:R-:W-:Y:S01]  /*4120*/  SHF.L.U32 R3, R3, 0x1f, RZ ;  /* 0x0000001f03037819 */ /* 0x000fe200000006ff */
[----:B------:R-:W-:-:S04]  /*4130*/  IMAD.U32 R0, RZ, RZ, UR7 ;  /* 0x00000007ff007e24 */ /* 0x000fc8000f8e00ff */
[----:B------:R1:W2:Y:S03]  /*4140*/  SYNCS.PHASECHK.TRANS64.TRYWAIT P0, [R0+URZ], R3 ;  /* 0x00000003000075a7 */ /* 0x0002a600080011ff */
[----:B--2---:R-:W-:Y:S05]  /*4150*/  @!P0 NANOSLEEP.SYNCS 0x989680 ;  /* 0x009896800000895d */ /* 0x004fea0003900000 */
[----:B------:R-:W2:Y:S02]  /*4160*/  @!P0 SYNCS.PHASECHK.TRANS64 P0, [R0+URZ], R3 ;  /* 0x00000003000085a7 */ /* 0x000ea400080010ff */
[----:B--2---:R-:W-:Y:S05]  /*4170*/  @P0 BRA `(.L_x_80) ;  /* 0x0000000000200947 */ /* 0x004fea0003800000 */
.L_x_81:
[----:B--2---:R2:W1:Y:S02]  /*4180*/  SYNCS.PHASECHK.TRANS64.TRYWAIT P0, [R0+URZ], R3 ;  /* 0x00000003000075a7 */ /* 0x00446400080011ff */
[----:B-1----:R-:W-:Y:S05]  /*4190*/  @!P0 NANOSLEEP.SYNCS 0x989680 ;  /* 0x009896800000895d */ /* 0x002fea0003900000 */
[----:B------:R-:W1:Y:S02]  /*41a0*/  @!P0 SYNCS.PHASECHK.TRANS64 P0, [R0+URZ], R3 ;  /* 0x00000003000085a7 */ /* 0x000e6400080010ff */
[----:B-1----:R-:W-:Y:S05]  /*41b0*/  @!P0 BRA `(.L_x_81) ;  /* 0xfffffffc00f08947 */ /* 0x002fea000383ffff */
[----:B------:R-:W-:Y:S05]  /*41c0*/  BRA `(.L_x_80) ;  /* 0x00000000000c7947 */ /* 0x000fea0003800000 */
.L_x_76:
[----:B------:R-:W-:-:S04]  /*41d0*/  UIADD3 UR5, UPT, UPT, UR11, 0x110, URZ ;  /* 0x000001100b057890 */ /* 0x000fc8000fffe0ff */
[----:B------:R-:W-:-:S09]  /*41e0*/  UPRMT UR5, UR8, 0x654, UR5 ;  /* 0x0000065408057896 */ /* 0x000fd20008000005 */
[----:B------:R-:W-:Y:S03]  /*41f0*/  SYNCS.ARRIVE.TRANS64.RED.A1T0 RZ, [UR5], RZ ;  /* 0x000000ffffff79a7 */ /* 0x000fe60008100405 */
.L_x_80:
[----:B-12---:R-:W-:Y:S01]  /*4200*/  SHF.L.U32 R3, RZ, 0x1f, RZ ;  /* 0x0000001fff037819 */ /* 0x006fe200000006ff */
[----:B------:R-:W-:Y:S01]  /*4210*/  UIADD3 UR5, UPT, UPT, UR11, 0x110, URZ ;  /* 0x000001100b057890 */ /* 0x000fe2000fffe0ff */
[----:B------:R-:W-:Y:S02]  /*4220*/  PLOP3.LUT P0, PT, PT, PT, UP0, 0x80, 0x8 ;  /* 0x000000000008781c */ /* 0x000fe40003f0f008 */
[----:B------:R-:W1:Y:S02]  /*4230*/  SYNCS.PHASECHK.TRANS64.TRYWAIT P1, [UR11+0x110], R3 ;  /* 0x00011003ff0075a7 */ /* 0x000e64000802110b */
[----:B-1----:R-:W-:Y:S09]  /*4240*/  @!P1 BRA `(.L_x_82) ;  /* 0x0000005400589947 */ /* 0x002ff20003800000 */
.L_x_170:
[----:B------:R-:W-:Y:S02]  /*4250*/  @!UP0 UPRMT UR5, UR8, 0x654, UR5 ;  /* 0x0000065408058896 */ /* 0x000fe40008000005 */
[----:B------:R-:W-:Y:S01]  /*4260*/  ULOP3.LUT UR6, UR18, 0xffff, URZ, 0xc0, !UPT ;  /* 0x0000ffff12067892 */ /* 0x000fe2000f8ec0ff */
[----:B------:R-:W-:-:S03]  /*4270*/  UMOV UR8, 0xffff ;  /* 0x0000ffff00087882 */ /* 0x000fc60000000000 */
[----:B------:R-:W-:-:S03]  /*4280*/  USHF.R.U32.HI UR6, URZ, 0x5, UR6 ;  /* 0x00000005ff067899 */ /* 0x000fc60008011606 */
[----:B------:R-:W-:Y:S01]  /*4290*/  @!P0 SYNCS.ARRIVE.TRANS64.RED.A1T0 RZ, [UR5], RZ ;  /* 0x000000ffffff89a7 */ /* 0x000fe20008100405 */
[----:B------:R-:W-:Y:S01]  /*42a0*/  NOP ;  /* 0x0000000000007918 */ /* 0x000fe20000000000 */
[----:B-1----:R-:W1:Y:S01]  /*42b0*/  LDS R0, [UR4+0x14] ;  /* 0x00001404ff007984 */ /* 0x002e620008000800 */
[----:B------:R-:W-:Y:S01]  /*42c0*/  USHF.L.U32 UR8, UR8, UR6, URZ ;  /* 0x0000000608087299 */ /* 0x000fe200080006ff */
[----:B------:R-:W-:Y:S02]  /*42d0*/  UMOV UR5, 0x1 ;  /* 0x0000000100057882 */ /* 0x000fe40000000000 */
[----:B------:R-:W-:-:S03]  /*42e0*/  USHF.L.U32 UR5, UR5, UR6, URZ ;  /* 0x0000000605057299 */ /* 0x000fc600080006ff */
[----:B-1----:R-:W-:-:S04]  /*42f0*/  LOP3.LUT R0, R0, UR8, RZ, 0xc0, !PT ;  /* 0x0000000800007c12 */ /* 0x002fc8000f8ec0ff */
[----:B------:R-:W-:-:S13]  /*4300*/  ISETP.NE.AND P0, PT, R0, UR8, PT ;  /* 0x0000000800007c0c */ /* 0x000fda000bf05270 */
[----:B------:R-:W-:Y:S05]  /*4310*/  @P0 BRA `(.L_x_83) ;  /* 0x0000000000580947 */ /* 0x000fea0003800000 */
[----:B------:R-:W1:Y:S02]  /*4320*/  LDS R0, [UR4+0x18] ;  /* 0x00001804ff007984 */ /* 0x000e640008000800 */
[----:B-1----:R-:W-:-:S04]  /*4330*/  LOP3.LUT R0, R0, UR5, RZ, 0xc0, !PT ;  /* 0x0000000500007c12 */ /* 0x002fc8000f8ec0ff */
[----:B------:R-:W-:-:S13]  /*4340*/  ISETP.NE.AND P0, PT, R0, UR5, PT ;  /* 0x0000000500007c0c */ /* 0x000fda000bf05270 */
[----:B------:R-:W-:Y:S05]  /*4350*/  @P0 BRA `(.L_x_84) ;  /* 0x00000000003c0947 */ /* 0x000fea0003800000 */
[----:B------:R-:W1:Y:S01]  /*4360*/  S2R R2, SR_LANEID ;  /* 0x0000000000027919 */ /* 0x000e620000000000 */
[----:B------:R-:W-:Y:S01]  /*4370*/  ULOP3.LUT UR8, URZ, UR8, URZ, 0x33, !UPT ;  /* 0x00000008ff087292 */ /* 0x000fe2000f8e33ff */
[----:B------:R-:W-:Y:S01]  /*4380*/  LOP3.LUT R4, RZ, UR5, RZ, 0x33, !PT ;  /* 0x00000005ff047c12 */ /* 0x000fe2000f8e33ff */
[----:B------:R-:W-:Y:S02]  /*4390*/  VOTEU.ANY UR7, UPT, PT ;  /* 0x0000000000077886 */ /* 0x000fe400038e0100 */
[----:B------:R-:W-:Y:S01]  /*43a0*/  UFLO.U32 UR7, UR7 ;  /* 0x00000007000772bd */ /* 0x000fe200080e0000 */
[----:B------:R-:W2:Y:S01]  /*43b0*/  REDUX UR5, R4 ;  /* 0x00000000040573c4 */ /* 0x000ea20000000000 */
[----:B------:R-:W-:-:S06]  /*43c0*/  IMAD.U32 R0, RZ, RZ, UR8 ;  /* 0x00000008ff007e24 */ /* 0x000fcc000f8e00ff */
[----:B------:R1:W-:Y:S01]  /*43d0*/  UTCATOMSWS.AND URZ, UR8 ;  /* 0x0000000800ff79e3 */ /* 0x0003e20008000000 */
[----:B------:R-:W3:Y:S01]  /*43e0*/  REDUX UR6, R0 ;  /* 0x00000000000673c4 */ /* 0x000ee20000000000 */
[----:B-1----:R-:W-:Y:S01]  /*43f0*/  ISETP.EQ.U32.AND P0, PT, R2, UR7, PT ;  /* 0x0000000702007c0c */ /* 0x002fe2000bf02070 */
[----:B--2---:R-:W-:Y:S01]  /*4400*/  IMAD.U32 R2, RZ, RZ, UR5 ;  /* 0x00000005ff027e24 */ /* 0x004fe2000f8e00ff */
[----:B---3--:R-:W-:-:S11]  /*4410*/  MOV R3, UR6 ;  /* 0x0000000600037c02 */ /* 0x008fd60008000f00 */
[----:B------:R1:W-:Y:S04]  /*4420*/  @P0 ATOMS.AND RZ, [UR4+0x14], R3 ;  /* 0x00001403ffff098c */ /* 0x0003e8000a800004 */
[----:B------:R1:W-:Y:S01]  /*4430*/  @P0 ATOMS.AND RZ, [UR4+0x18], R2 ;  /* 0x00001802ffff098c */ /* 0x0003e2000a800004 */
[----:B------:R-:W-:Y:S05]  /*4440*/  BRA `(.L_x_85) ;  /* 0x0000000000147947 */ /* 0x000fea0003800000 */
.L_x_84:
[----:B------:R-:W-:Y:S02]  /*4450*/  MOV R2, 0x4470 ;  /* 0x0000447000027802 */ /* 0x000fe40000000f00 */
[----:B---345:R-:W-:Y:S05]  /*4460*/  CALL.REL.NOINC `($__internal_0_$__cuda_sm10x_tcgen05_guardrail_trap_col_being_dealloced_not_returned_by_alloc) ;  /* 0x0000005400f07944 */ /* 0x038fea0003c00000 */
[----:B------:R-:W-:Y:S05]  /*4470*/  BRA `(.L_x_85) ;  /* 0x0000000000087947 */ /* 0x000fea0003800000 */
.L_x_83:
[----:B------:R-:W-:Y:S02]  /*4480*/  MOV R2, 0x44a0 ;  /* 0x000044a000027802 */ /* 0x000fe40000000f00 */
[----:B---345:R-:W-:Y:S05]  /*4490*/  CALL.REL.NOINC `($__internal_2_$__cuda_sm10x_tcgen05_guardrail_trap_unallocated_columns_being_dealloced) ;  /* 0x0000005400fc7944 */ /* 0x038fea0003c00000 */
.L_x_85:
[----:B------:R-:W-:Y:S01]  /*44a0*/  NOP ;  /* 0x0000000000007918 */ /* 0x000fe20000000000 */
[----:B----4-:R-:W-:Y:S05]  /*44b0*/  EXIT ;  /* 0x000000000000794d */ /* 0x010fea0003800000 */
.L_x_56:
[----:B------:R-:W-:-:S09]  /*44c0*/  UISETP.NE.OR UP5, UPT, UR10, 0x3, !UP5 ;  /* 0x000000030a00788c */ /* 0x000fd2000efa5670 */
[----:B------:R-:W-:Y:S05]  /*44d0*/  BRA.U UP5, `(.L_x_86) ;  /* 0x0000000d05f47547 */ /* 0x000fea000b800000 */
[----:B------:R-:W1:Y:S01]  /*44e0*/  LDCU.64 UR6, c[0x0][0x888] ;  /* 0x00011100ff0677ac */ /* 0x000e620008000a00 */
[----:B------:R-:W2:Y:S01]  /*44f0*/  LDC R0, c[0x0][0xb30] ;  /* 0x0002cc00ff007b82 */ /* 0x000ea20000000800 */
[----:B------:R-:W-:Y:S02]  /*4500*/  HFMA2 R29, -RZ, RZ, 0, 0 ;  /* 0x00000000ff1d7431 */ /* 0x000fe400000001ff */
[----:B------:R-:W-:Y:S01]  /*4510*/  IMAD.MOV.U32 R31, RZ, RZ, 0x1 ;  /* 0x00000001ff1f7424 */ /* 0x000fe200078e00ff */
[----:B------:R-:W3:Y:S01]  /*4520*/  LDCU.64 UR4, c[0x0][0x890] ;  /* 0x00011200ff0477ac */ /* 0x000ee20008000a00 */
[----:B------:R-:W-:Y:S01]  /*4530*/  IMAD.MOV.U32 R30, RZ, RZ, RZ ;  /* 0x000000ffff1e7224 */ /* 0x000fe200078e00ff */
[----:B------:R-:W-:Y:S01]  /*4540*/  MOV R23, 0x1000 ;  /* 0x0000100000177802 */ /* 0x000fe20000000f00 */
[----:B------:R-:W-:Y:S01]  /*4550*/  UPLOP3.LUT UP1, UPT, UPT, UPT, UPT, 0x40, 0x4 ;  /* 0x000000000004789c */ /* 0x000fe20003f2e870 */
[----:B------:R-:W4:Y:S08]  /*4560*/  LDC R19, c[0x0][0x370] ;  /* 0x0000dc00ff137b82 */ /* 0x000f300000000800 */
[----:B------:R-:W4:Y:S01]  /*4570*/  LDC R2, c[0x0][0xb0c] ;  /* 0x0002c300ff027b82 */ /* 0x000f220000000800 */
[----:B-1----:R-:W-:-:S03]  /*4580*/  UISETP.NE.U32.AND UP3, UPT, UR6, URZ, UPT ;  /* 0x000000ff0600728c */ /* 0x002fc6000bf65070 */
[----:B------:R-:W-:Y:S01]  /*4590*/  UMOV UR6, 0x400 ;  /* 0x0000040000067882 */ /* 0x000fe20000000000 */
[----:B------:R-:W-:Y:S02]  /*45a0*/  UISETP.NE.AND.EX UP3, UPT, UR7, URZ, UPT, UP3 ;  /* 0x000000ff0700728c */ /* 0x000fe4000bf65330 */
[----:B------:R-:W-:Y:S01]  /*45b0*/  ULEA UR6, UR37, UR6, 0x18 ;  /* 0x0000000625067291 */ /* 0x000fe2000f8ec0ff */
[----:B------:R-:W1:Y:S01]  /*45c0*/  LDC R18, c[0x0][0xb20] ;  /* 0x0002c800ff127b82 */ /* 0x000e620000000800 */
[----:B---3--:R-:W-:Y:S01]  /*45d0*/  UISETP.NE.U32.AND UP4, UPT, UR4, URZ, UPT ;  /* 0x000000ff0400728c */ /* 0x008fe2000bf85070 */
[----:B--2---:R-:W-:Y:S01]  /*45e0*/  ISETP.NE.AND P1, PT, R0, 0x1, PT ;  /* 0x000000010000780c */ /* 0x004fe20003f25270 */
[----:B------:R-:W-:Y:S02]  /*45f0*/  UIADD3 UR7, UPT, UPT, UR6, 0x60, URZ ;  /* 0x0000006006077890 */ /* 0x000fe4000fffe0ff */
[----:B------:R-:W-:Y:S02]  /*4600*/  UIADD3 UR33, UPT, UPT, UR6, 0x50, URZ ;  /* 0x0000005006217890 */ /* 0x000fe4000fffe0ff */
[----:B------:R-:W-:Y:S01]  /*4610*/  UIADD3 UR25, UPT, UPT, UR6, 0x58, URZ ;  /* 0x0000005806197890 */ /* 0x000fe2000fffe0ff */
[----:B------:R-:W2:Y:S01]  /*4620*/  LDC.64 R32, c[0x0][0x348] ;  /* 0x0000d200ff207b82 */ /* 0x000ea20000000a00 */
[----:B------:R-:W-:-:S02]  /*4630*/  UPRMT UR7, UR37, 0x654, UR7 ;  /* 0x0000065425077896 */ /* 0x000fc40008000007 */
[----:B------:R-:W-:-:S05]  /*4640*/  UISETP.NE.AND.EX UP4, UPT, UR5, URZ, UPT, UP4 ;  /* 0x000000ff0500728c */ /* 0x000fca000bf85340 */
[----:B------:R-:W3:Y:S08]  /*4650*/  LDC.64 R16, c[0x0][0xb10] ;  /* 0x0002c400ff107b82 */ /* 0x000ef00000000a00 */
[----:B------:R-:W1:Y:S08]  /*4660*/  LDC.64 R6, c[0x0][0xb18] ;  /* 0x0002c600ff067b82 */ /* 0x000e700000000a00 */
[----:B------:R-:W1:Y:S08]  /*4670*/  LDC.64 R4, c[0x0][0xb28] ;  /* 0x0002ca00ff047b82 */ /* 0x000e700000000a00 */
[----:B----4-:R-:W1:Y:S02]  /*4680*/  LDC R22, c[0x0][0x374] ;  /* 0x0000dd00ff167b82 */ /* 0x010e640000000800 */
.L_x_96:
[C---:B------:R-:W-:Y:S02]  /*4690*/  LEA R0, R30.reuse, UR6, 0x3 ;  /* 0x000000061e007c11 */ /* 0x040fe4000f8e18ff */
[----:B------:R-:W-:Y:S02]  /*46a0*/  SHF.L.U32 R3, R29, 0x1f, RZ ;  /* 0x0000001f1d037819 */ /* 0x000fe400000006ff */
[----:B------:R-:W-:Y:S02]  /*46b0*/  LEA R24, R30, UR6, 0x4 ;  /* 0x000000061e187c11 */ /* 0x000fe4000f8e20ff */
[----:B----4-:R-:W4:Y:S02]  /*46c0*/  SYNCS.PHASECHK.TRANS64.TRYWAIT P0, [R0+URZ+0x90], R3 ;  /* 0x00009003000075a7 */ /* 0x010f2400080011ff */
[----:B----4-:R-:W-:Y:S05]  /*46d0*/  @!P0 BRA `(.L_x_87) ;  /* 0x00000050004c8947 */ /* 0x010fea0003800000 */
.L_x_171:
[----:B------:R-:W-:Y:S01]  /*46e0*/  ISETP.GE.AND P0, PT, R40, 0x1, PT ;  /* 0x000000012800780c */ /* 0x000fe20003f06270 */
[----:B------:R-:W1:Y:S01]  /*46f0*/  LDS.128 R24, [R24+0x120] ;  /* 0x0001200018187984 */ /* 0x000e620000000c00 */
[----:B----4-:R-:W-:Y:S01]  /*4700*/  VIADD R0, R0, 0xa0 ;  /* 0x000000a000007836 */ /* 0x010fe20000000000 */
[----:B------:R-:W-:Y:S01]  /*4710*/  @!PT LDS RZ, [RZ] ;  /* 0x00000000fffff984 */ /* 0x000fe20000000800 */
[----:B------:R-:W-:Y:S01]  /*4720*/  @!PT LDS RZ, [RZ] ;  /* 0x00000000fffff984 */ /* 0x000fe20000000800 */
[----:B------:R-:W-:Y:S01]  /*4730*/  @!PT LDS RZ, [RZ] ;  /* 0x00000000fffff984 */ /* 0x000fe20000000800 */
[----:B------:R-:W-:Y:S01]  /*4740*/  @!PT LDS RZ, [RZ] ;  /* 0x00000000fffff984 */ /* 0x000fe20000000800 */
[----:B------:R4:W-:Y:S06]  /*4750*/  MEMBAR.ALL.CTA ;  /* 0x0000000000007992 */ /* 0x0009ec0000008000 */
[----:B----4-:R-:W4:Y:S01]  /*4760*/  FENCE.VIEW.ASYNC.S ;  /* 0x00000000000073c6 */ /* 0x010f220000000000 */
[----:B------:R-:W-:Y:S04]  /*4770*/  PRMT R0, RZ, 0x654, R0 ;  /* 0x00000654ff007816 */ /* 0x000fe80000000000 */
[----:B----4-:R4:W-:Y:S01]  /*4780*/  SYNCS.ARRIVE.TRANS64.RED.A1T0 RZ, [R0+URZ], RZ ;  /* 0x000000ff00ff79a7 */ /* 0x0109e200081004ff */
[----:B-1----:R-:W-:Y:S11]  /*4790*/  LOP3.LUT P3, RZ, R26, 0x1, RZ, 0xc0, !PT ;  /* 0x000000011aff7812 */ /* 0x002ff6000786c0ff */
[----:B------:R-:W-:Y:S02]  /*47a0*/  @!UPT UIADD3 URZ, UPT, UPT, URZ, URZ, URZ ;  /* 0x000000fffffff290 */ /* 0x000fe4000fffe0ff */
[----:B------:R-:W-:Y:S02]  /*47b0*/  @P3 MOV R13, R24 ;  /* 0x00000018000d3202 */ /* 0x000fe40000000f00 */
[----:B------:R-:W-:Y:S01]  /*47c0*/  @P3 LOP3.LUT R8, R25, 0xffff, RZ, 0xc0, !PT ;  /* 0x0000ffff19083812 */ /* 0x000fe200078ec0ff */
[----:B----4-:R-:W-:Y:S06]  /*47d0*/  @!P0 BRA `(.L_x_88) ;  /* 0x0000000000a48947 */ /* 0x010fec0003800000 */
[----:B------:R-:W-:Y:S01]  /*47e0*/  IMAD.HI.U32 R35, R22, R7, RZ ;  /* 0x0000000716237227 */ /* 0x000fe200078e00ff */
[----:B------:R-:W-:Y:S02]  /*47f0*/  ISETP.NE.AND P0, PT, R6, 0x1, PT ;  /* 0x000000010600780c */ /* 0x000fe40003f05270 */
[----:B------:R-:W-:Y:S01]  /*4800*/  ISETP.NE.AND P2, PT, R40, 0x1, PT ;  /* 0x000000012800780c */ /* 0x000fe20003f45270 */
[----:B---3--:R-:W-:Y:S01]  /*4810*/  IMAD.HI.U32 R34, R19, R16, RZ ;  /* 0x0000001013227227 */ /* 0x008fe200078e00ff */
[----:B------:R-:W-:Y:S02]  /*4820*/  SHF.R.U32.HI R35, RZ, R18, R35 ;  /* 0x00000012ff237219 */ /* 0x000fe40000011623 */
[----:B------:R-:W-:Y:S01]  /*4830*/  ISETP.NE.AND P4, PT, R2, 0x1, PT ;  /* 0x000000010200780c */ /* 0x000fe20003f85270 */
[----:B------:R-:W-:Y:S01]  /*4840*/  IMAD.HI.U32 R36, R13, R16, RZ ;  /* 0x000000100d247227 */ /* 0x000fe200078e00ff */
[----:B------:R-:W-:Y:S02]  /*4850*/  SHF.R.U32.HI R34, RZ, R17, R34 ;  /* 0x00000011ff227219 */ /* 0x000fe40000011622 */
[----:B------:R-:W-:Y:S01]  /*4860*/  SEL R3, R22, R35, !P0 ;  /* 0x0000002316037207 */ /* 0x000fe20004000000 */
[C---:B------:R-:W-:Y:S01]  /*4870*/  IMAD.HI.U32 R35, R8.reuse, R7, RZ ;  /* 0x0000000708237227 */ /* 0x040fe200078e00ff */
[----:B------:R-:W-:Y:S02]  /*4880*/  SEL R11, R19, R34, !P4 ;  /* 0x00000022130b7207 */ /* 0x000fe40006000000 */
[----:B------:R-:W-:Y:S01]  /*4890*/  SHF.R.U32.HI R36, RZ, R17, R36 ;  /* 0x00000011ff247219 */ /* 0x000fe20000011624 */
[----:B------:R-:W-:Y:S01]  /*48a0*/  IMAD.HI.U32 R38, R3, R4, RZ ;  /* 0x0000000403267227 */ /* 0x000fe200078e00ff */
[----:B------:R-:W-:Y:S03]  /*48b0*/  SHF.R.U32.HI R35, RZ, R18, R35 ;  /* 0x00000012ff237219 */ /* 0x000fe60000011623 */
[----:B------:R-:W-:Y:S01]  /*48c0*/  IMAD.HI.U32 R34, R11, R4, RZ ;  /* 0x000000040b227227 */ /* 0x000fe200078e00ff */
[----:B------:R-:W-:Y:S02]  /*48d0*/  @P2 SHF.R.U32.HI R3, RZ, R5, R38 ;  /* 0x00000005ff032219 */ /* 0x000fe40000011626 */
[----:B------:R-:W-:Y:S02]  /*48e0*/  SEL R9, R8, R35, !P0 ;  /* 0x0000002308097207 */ /* 0x000fe40004000000 */
[----:B------:R-:W-:Y:S01]  /*48f0*/  @P2 SHF.R.U32.HI R11, RZ, R5, R34 ;  /* 0x00000005ff0b2219 */ /* 0x000fe20000011622 */
[C---:B------:R-:W-:Y:S01]  /*4900*/  IMAD R10, R40.reuse, R3, RZ ;  /* 0x00000003280a7224 */ /* 0x040fe200078e02ff */
[----:B------:R-:W-:Y:S01]  /*4910*/  SEL R3, R13, R36, !P4 ;  /* 0x000000240d037207 */ /* 0x000fe20006000000 */
[C---:B------:R-:W-:Y:S03]  /*4920*/  IMAD.HI.U32 R14, R9.reuse, R4, RZ ;  /* 0x00000004090e7227 */ /* 0x040fe600078e00ff */
[----:B------:R-:W-:Y:S01]  /*4930*/  ISETP.GE.AND P0, PT, R9, R10, PT ;  /* 0x0000000a0900720c */ /* 0x000fe20003f06270 */
[C---:B------:R-:W-:Y:S01]  /*4940*/  IMAD R12, R40.reuse, R11, RZ ;  /* 0x0000000b280c7224 */ /* 0x040fe200078e02ff */
[-C--:B------:R-:W-:Y:S04]  /*4950*/  SHF.R.U32.HI R14, RZ, R5.reuse, R14 ;  /* 0x00000005ff0e7219 */ /* 0x080fe8000001160e */
[----:B------:R-:W-:Y:S02]  /*4960*/  ISETP.GE.OR P0, PT, R3, R12, P0 ;  /* 0x0000000c0300720c */ /* 0x000fe40000706670 */
[----:B------:R-:W-:Y:S05]  /*4970*/  SEL R15, R9, R14, !P2 ;  /* 0x0000000e090f7207 */ /* 0x000fea0005000000 */
[----:B------:R-:W-:Y:S04]  /*4980*/  IMAD.MOV R14, RZ, RZ, -R15 ;  /* 0x000000ffff0e7224 */ /* 0x000fe800078e0a0f */
[----:B------:R-:W-:Y:S02]  /*4990*/  IMAD R14, R40, R14, R9 ;  /* 0x0000000e280e7224 */ /* 0x000fe400078e0209 */
[C---:B------:R-:W-:Y:S05]  /*49a0*/  @!P0 IMAD.HI.U32 R10, R3.reuse, R4, RZ ;  /* 0x00000004030a8227 */ /* 0x040fea00078e00ff */
[----:B------:R-:W-:Y:S04]  /*49b0*/  @!P0 SHF.R.U32.HI R10, RZ, R5, R10 ;  /* 0x00000005ff0a8219 */ /* 0x000fe8000001160a */
[----:B------:R-:W-:Y:S01]  /*49c0*/  @!P0 SEL R0, R3, R10, !P2 ;  /* 0x0000000a03008207 */ /* 0x000fe20005000000 */
[----:B------:R-:W-:Y:S03]  /*49d0*/  IMAD.MOV R10, RZ, RZ, -R3 ;  /* 0x000000ffff0a7224 */ /* 0x000fe600078e0a03 */
[----:B------:R-:W-:Y:S01]  /*49e0*/  @!P0 IADD3 R15, PT, PT, R15, -R0, RZ ;  /* 0x800000000f0f8210 */ /* 0x000fe20007ffe0ff */
[----:B------:R-:W-:Y:S01]  /*49f0*/  @!P0 IMAD R0, R11, R14, R0 ;  /* 0x0000000e0b008224 */ /* 0x000fe200078e0200 */
[----:B------:R-:W-:Y:S01]  /*4a00*/  IADD3 R11, PT, PT, -R9, RZ, RZ ;  /* 0x000000ff090b7210 */ /* 0x000fe20007ffe1ff */
[----:B------:R-:W-:Y:S02]  /*4a10*/  IMAD R13, R2, R10, R13 ;  /* 0x0000000a020d7224 */ /* 0x000fe400078e020d */
[----:B------:R-:W-:Y:S02]  /*4a20*/  @!P0 IMAD R9, R15, R40, R3 ;  /* 0x000000280f098224 */ /* 0x000fe400078e0203 */
[----:B------:R-:W-:Y:S02]  /*4a30*/  @!P0 IMAD.MOV.U32 R3, RZ, RZ, R0 ;  /* 0x000000ffff038224 */ /* 0x000fe400078e0000 */
[----:B------:R-:W-:Y:S02]  /*4a40*/  IMAD R8, R6, R11, R8 ;  /* 0x0000000b06087224 */ /* 0x000fe400078e0208 */
[----:B------:R-:W-:Y:S02]  /*4a50*/  IMAD R13, R3, R2, R13 ;  /* 0x00000002030d7224 */ /* 0x000fe400078e020d */
[----:B------:R-:W-:Y:S02]  /*4a60*/  IMAD R8, R9, R6, R8 ;  /* 0x0000000609087224 */ /* 0x000fe400078e0208 */
.L_x_88:
[----:B------:R-:W-:Y:S05]  /*4a70*/  BRA.U UP1, `(.L_x_89) ;  /* 0x0000000101107547 */ /* 0x000fea000b800000 */
[----:B------:R-:W-:Y:S04]  /*4a80*/  MOV R0, UR14 ;  /* 0x0000000e00007c02 */ /* 0x000fe80008000f00 */
[----:B------:R-:W-:Y:S04]  /*4a90*/  SHF.L.U32 R3, R0, 0x1f, RZ ;  /* 0x0000001f00037819 */ /* 0x000fe800000006ff */
[----:B------:R-:W1:Y:S02]  /*4aa0*/  SYNCS.PHASECHK.TRANS64.TRYWAIT P0, [UR6+0x88], R3 ;  /* 0x00008803ff0075a7 */ /* 0x000e640008001106 */
[----:B-1----:R-:W-:Y:S05]  /*4ab0*/  @!P0 BRA `(.L_x_90) ;  /* 0x0000004c00688947 */ /* 0x002fea0003800000 */
.L_x_89:
[----:B------:R-:W-:Y:S02]  /*4ac0*/  R2UR UR34, R20 ;  /* 0x00000000142272ca */ /* 0x000fe400000e0000 */
[----:B------:R-:W-:Y:S02]  /*4ad0*/  R2UR UR35, R21 ;  /* 0x00000000152372ca */ /* 0x000fe400000e0000 */
[----:B------:R-:W-:Y:S02]  /*4ae0*/  ISETP.NE.U32.AND P2, PT, RZ, UR4, PT ;  /* 0x00000004ff007c0c */ /* 0x000fe4000bf45070 */
[----:B------:R-:W-:Y:S02]  /*4af0*/  SHF.L.U32 R12, R31, 0x1f, RZ ;  /* 0x0000001f1f0c7819 */ /* 0x000fe400000006ff */
[----:B------:R-:W-:Y:S05]  /*4b00*/  ISETP.NE.AND.EX P2, PT, RZ, UR5, PT, P2 ;  /* 0x00000005ff007c0c */ /* 0x000fea000bf45320 */
[----:B------:R-:W-:Y:S02]  /*4b10*/  UIMAD UR34, UR34, 0xc0, URZ ;  /* 0x000000c0222278a4 */ /* 0x000fe4000f8e02ff */
[----:B------:R-:W-:Y:S01]  /*4b20*/  USHF.L.U32 UR35, UR35, 0x6, URZ ;  /* 0x0000000623237899 */ /* 0x000fe200080006ff */
[----:B------:R-:W-:Y:S11]  /*4b30*/  BRA.U !UP4, `(.L_x_91) ;  /* 0x000000010c347547 */ /* 0x000ff6000b800000 */
[----:B------:R-:W-:Y:S01]  /*4b40*/  UPLOP3.LUT UP0, UPT, UPT, UPT, UP3, 0x80, 0x8 ;  /* 0x000000000008789c */ /* 0x000fe20003f0f030 */
[----:B-1----:R-:W-:Y:S02]  /*4b50*/  HFMA2 R0, -RZ, RZ, 0, 5.9604644775390625e-08 ;  /* 0x00000001ff007431 */ /* 0x002fe400000001ff */
[----:B------:R-:W-:Y:S03]  /*4b60*/  IMAD.MOV.U32 R89, RZ, RZ, 0x1 ;  /* 0x00000001ff597424 */ /* 0x000fe600078e00ff */
[----:B------:R-:W-:Y:S05]  /*4b70*/  PLOP3.LUT P0, PT, PT, PT, UP0, 0x80, 0x8 ;  /* 0x000000000008781c */ /* 0x000fea0003f0f008 */
[----:B------:R-:W1:Y:S01]  /*4b80*/  @UP0 LDCU.64 UR10, c[0x0][0x888] ;  /* 0x00011100ff0a07ac */ /* 0x000e620008000a00 */
[----:B------:R-:W-:Y:S07]  /*4b90*/  @UP0 UIMAD UR8, UR36, UR4, URZ ;  /* 0x00000004240802a4 */ /* 0x000fee000f8e02ff */
[----:B------:R-:W-:Y:S01]  /*4ba0*/  @!P0 PRMT R89, R0, 0x7610, R89 ;  /* 0x0000761000598816 */ /* 0x000fe20000000059 */
[----:B-1----:R-:W-:Y:S03]  /*4bb0*/  @UP0 UIMAD.WIDE UR10, UR8, 0x4, UR10 ;  /* 0x00000004080a08a5 */ /* 0x002fe6000f8e020a */
[----:B------:R-:W1:Y:S03]  /*4bc0*/  @!UP0 LDCU UR8, c[0x0][0x880] ;  /* 0x00011000ff0887ac */ /* 0x000e660008000800 */
[----:B------:R-:W-:Y:S01]  /*4bd0*/  IMAD.U32 R10, RZ, RZ, UR10 ;  /* 0x0000000aff0a7e24 */ /* 0x000fe2000f8e00ff */
[----:B------:R-:W-:Y:S05]  /*4be0*/  MOV R11, UR11 ;  /* 0x0000000b000b7c02 */ /* 0x000fea0008000f00 */
[----:B-----5:R4:W5:Y:S02]  /*4bf0*/  @P0 LDG.E R48, desc[UR46][R10.64] ;  /* 0x0000002e0a300981 */ /* 0x020964000c1e1900 */
[----:B-1--4-:R-:W-:Y:S07]  /*4c00*/  @!P0 IMAD.U32 R48, RZ, RZ, UR8 ;  /* 0x00000008ff308e24 */ /* 0x012fee000f8e00ff */
.L_x_91:
[----:B-----5:R-:W-:Y:S01]  /*4c10*/  @!P2 ISETP.EQ.AND P0, PT, R48, RZ, PT ;  /* 0x000000ff3000a20c */ /* 0x020fe20003f02270 */
[----:B------:R-:W-:Y:S01]  /*4c20*/  @!UPT UIADD3 URZ, UPT, UPT, URZ, URZ, URZ ;  /* 0x000000fffffff290 */ /* 0x000fe2000fffe0ff */
[----:B------:R-:W-:Y:S11]  /*4c30*/  @!P2 BRA `(.L_x_92) ;  /* 0x000000000014a947 */ /* 0x000ff60003800000 */
[----:B------:R-:W-:Y:S02]  /*4c40*/  LOP3.LUT P2, RZ, R89, 0xff, RZ, 0xc0, !PT ;  /* 0x000000ff59ff7812 */ /* 0x000fe4000784c0ff */
[----:B------:R-:W-:Y:S04]  /*4c50*/  PLOP3.LUT P0, PT, PT, PT, UP0, 0x80, 0x8 ;  /* 0x000000000008781c */ /* 0x000fe80003f0f008 */
[----:B------:R-:W-:Y:S07]  /*4c60*/  PLOP3.LUT P0, PT, P0, PT, PT, 0x8, 0x80 ;  /* 0x000000000080781c */ /* 0x000fee000070e170 */
[----:B------:R-:W-:Y:S11]  /*4c70*/  @P2 ISETP.EQ.AND P0, PT, R48, RZ, PT ;  /* 0x000000ff3000220c */ /* 0x000ff60003f02270 */
[----:B------:R-:W-:Y:S02]  /*4c80*/  @!UPT UIADD3 URZ, UPT, UPT, URZ, URZ, URZ ;  /* 0x000000fffffff290 */ /* 0x000fe4000fffe0ff */
.L_x_92:
[----:B------:R-:W4:Y:S01]  /*4c90*/  SYNCS.PHASECHK.TRANS64.TRYWAIT P2, [UR6+0x68], R12 ;  /* 0x0000680cff0075a7 */ /* 0x000f220008041106 */
[----:B------:R-:W-:Y:S04]  /*4ca0*/  ELECT P4, URZ, PT ;  /* 0x0000000000ff782f */ /* 0x000fe80003880000 */
[----:B------:R-:W-:Y:S11]  /*4cb0*/  PLOP3.LUT P4, PT, P0, P4, PT, 0xf2, 0x2f ;  /* 0x00000000002f781c */ /* 0x000ff60000789e72 */
[----:B------:R-:W-:Y:S02]  /*4cc0*/  @!UPT UIADD3 URZ, UPT, UPT, URZ, URZ, URZ ;  /* 0x000000fffffff290 */ /* 0x000fe4000fffe0ff */
[----:B--2---:R-:W-:Y:S05]  /*4cd0*/  @!P4 IADD3 R9, P0, PT, R32, 0x580, RZ ;  /* 0x000005802009c810 */ /* 0x004fea0007f1e0ff */
[----:B-1----:R-:W-:Y:S01]  /*4ce0*/  @!P4 IMAD.X R0, RZ, RZ, R33, P0 ;  /* 0x000000ffff00c224 */ /* 0x002fe200000e0621 */
[----:B----4-:R-:W-:Y:S07]  /*4cf0*/  @!P2 BRA `(.L_x_93) ;  /* 0x0000004800f0a947 */ /* 0x010fee0003800000 */
.L_x_174:
[----:B------:R-:W-:Y:S01]  /*4d00*/  @!P4 R2UR UR9, R9 ;  /* 0x000000000909c2ca */ /* 0x000fe200000e0000 */
[----:B------:R-:W-:Y:S01]  /*4d10*/  VOTEU.ALL UP1, P4 ;  /* 0x0000000000ff7886 */ /* 0x000fe20002020000 */
[----:B------:R-:W-:Y:S01]  /*4d20*/  @!P4 R2UR UR8, R0 ;  /* 0x000000000008c2ca */ /* 0x000fe200000e0000 */
[----:B------:R-:W-:Y:S01]  /*4d30*/  VOTEU.ALL UP2, P4 ;  /* 0x0000000000ff7886 */ /* 0x000fe20002040000 */
[----:B------:R-:W-:Y:S01]  /*4d40*/  UMOV UR16, 0x0 ;  /* 0x0000000000107882 */ /* 0x000fe20000000000 */
[----:B------:R-:W-:Y:S01]  /*4d50*/  UMOV UR17, 0x10000000 ;  /* 0x1000000000117882 */ /* 0x000fe20000000000 */
[----:B------:R-:W-:Y:S01]  /*4d60*/  @!UP1 UIADD3 UR32, UPT, UPT, UR6, 0x200, URZ ;  /* 0x0000020006209890 */ /* 0x000fe2000fffe0ff */
[----:B------:R-:W-:Y:S01]  /*4d70*/  @!P4 IMAD.MOV.U32 R0, RZ, RZ, 0x1000 ;  /* 0x00001000ff00c424 */ /* 0x000fe200078e00ff */
[----:B------:R-:W-:Y:S01]  /*4d80*/  @!UP1 UIADD3 UR10, UPT, UPT, UR34, 0x60, URZ ;  /* 0x00000060220a9890 */ /* 0x000fe2000fffe0ff */
[----:B------:R-:W-:Y:S01]  /*4d90*/  @!P4 IADD3 R21, P0, PT, R32, 0x580, RZ ;  /* 0x000005802015c810 */ /* 0x000fe20007f1e0ff */
[----:B------:R-:W-:Y:S01]  /*4da0*/  UMOV UR11, UR35 ;  /* 0x00000023000b7c82 */ /* 0x000fe20008000000 */
[----:B------:R-:W-:Y:S01]  /*4db0*/  UMOV UR12, UR36 ;  /* 0x00000024000c7c82 */ /* 0x000fe20008000000 */
[----:B------:R-:W-:Y:S01]  /*4dc0*/  UPRMT UR13, UR37, 0x654, UR33 ;  /* 0x00000654250d7896 */ /* 0x000fe20008000021 */
[----:B------:R-:W-:Y:S01]  /*4dd0*/  IMAD.U32 R10, RZ, RZ, UR9 ;  /* 0x00000009ff0a7e24 */ /* 0x000fe2000f8e00ff */
[----:B------:R-:W-:Y:S01]  /*4de0*/  UMOV UR9, UR33 ;  /* 0x0000002100097c82 */ /* 0x000fe20008000000 */
[----:B------:R-:W-:Y:S01]  /*4df0*/  IMAD.U32 R11, RZ, RZ, UR8 ;  /* 0x00000008ff0b7e24 */ /* 0x000fe2000f8e00ff */
[----:B------:R-:W-:Y:S01]  /*4e00*/  @!UP1 UIADD3 UR8, UPT, UPT, UR6, 0xa00, URZ ;  /* 0x00000a0006089890 */ /* 0x000fe2000fffe0ff */
[----:B------:R-:W-:Y:S01]  /*4e10*/  @!P4 IMAD.X R20, RZ, RZ, R33, P0 ;  /* 0x000000ffff14c224 */ /* 0x000fe200000e0621 */
[----:B------:R-:W-:Y:S01]  /*4e20*/  @!P4 R2UR UR18, R10 ;  /* 0x000000000a12c2ca */ /* 0x000fe200000e0000 */
[----:B------:R-:W-:Y:S01]  /*4e30*/  VOTEU.ALL UP1, P4 ;  /* 0x0000000000ff7886 */ /* 0x000fe20002020000 */
[----:B------:R-:W-:Y:S11]  /*4e40*/  @!P4 R2UR UR19, R11 ;  /* 0x000000000b13c2ca */ /* 0x000ff600000e0000 */
[----:B------:R-:W-:Y:S02]  /*4e50*/  @!UPT UIADD3 URZ, UPT, UPT, URZ, URZ, URZ ;  /* 0x000000fffffff290 */ /* 0x000fe4000fffe0ff */
[----:B------:R2:W-:Y:S01]  /*4e60*/  @!UP2 UTMALDG.3D [UR32], [UR18], desc[UR16] ;  /* 0x000010201200a5b4 */ /* 0x0005e20008011000 */
[----:B------:R2:W-:Y:S01]  /*4e70*/  @!UP1 UTMALDG.3D [UR8], [UR18], desc[UR16] ;  /* 0x00001008120095b4 */ /* 0x0005e20008011000 */
[----:B------:R2:W-:Y:S01]  /*4e80*/  @!P4 SYNCS.ARRIVE.TRANS64.RED.A0TR RZ, [UR6+0x50], R0 ;  /* 0x00005000ffffc9a7 */ /* 0x0005e20008300406 */
[----:B------:R-:W-:Y:S01]  /*4e90*/  SYNCS.ARRIVE.TRANS64.RED.A1T0 RZ, [UR13], RZ ;  /* 0x000000ffffff79a7 */ /* 0x000fe2000810040d */
[----:B------:R-:W4:Y:S02]  /*4ea0*/  SYNCS.PHASECHK.TRANS64.TRYWAIT P2, [UR6+0x70], R12 ;  /* 0x0000700cff0075a7 */ /* 0x000f240008041106 */
[----:B--2-4-:R-:W-:Y:S05]  /*4eb0*/  @!P2 BRA `(.L_x_94) ;  /* 0x000000480098a947 */ /* 0x014fea0003800000 */
.L_x_176:
[----:B------:R-:W2:Y:S01]  /*4ec0*/  LDC.64 R14, c[0x0][0xb10] ;  /* 0x0002c400ff0e7b82 */ /* 0x000ea20000000a00 */
[----:B------:R-:W-:Y:S01]  /*4ed0*/  @!P4 R2UR UR9, R21 ;  /* 0x000000001509c2ca */ /* 0x000fe200000e0000 */
[----:B------:R-:W-:Y:S01]  /*4ee0*/  VOTEU.ALL UP1, P4 ;  /* 0x0000000000ff7886 */ /* 0x000fe20002020000 */
[----:B------:R-:W-:Y:S01]  /*4ef0*/  @!P4 R2UR UR8, R20 ;  /* 0x000000001408c2ca */ /* 0x000fe200000e0000 */
[----:B------:R-:W-:Y:S01]  /*4f00*/  VOTEU.ALL UP2, P4 ;  /* 0x0000000000ff7886 */ /* 0x000fe20002040000 */
[----:B------:R-:W-:Y:S03]  /*4f10*/  UMOV UR16, 0x0 ;  /* 0x0000000000107882 */ /* 0x000fe60000000000 */
[----:B------:R-:W4:Y:S01]  /*4f20*/  LDC.64 R10, c[0x0][0xb18] ;  /* 0x0002c600ff0a7b82 */ /* 0x000f220000000a00 */
[----:B------:R-:W-:Y:S01]  /*4f30*/  @!UP1 UIADD3 UR26, UPT, UPT, UR34, 0x20, URZ ;  /* 0x00000020221a9890 */ /* 0x000fe2000fffe0ff */
[----:B------:R-:W-:Y:S01]  /*4f40*/  @P3 SHF.R.U32.HI R28, RZ, 0x10, R25 ;  /* 0x00000010ff1c3819 */ /* 0x000fe20000011619 */
[----:B------:R-:W-:Y:S01]  /*4f50*/  @!UP1 UIADD3 UR24, UPT, UPT, UR6, 0x1200, URZ ;  /* 0x0000120006189890 */ /* 0x000fe2000fffe0ff */
[----:B------:R-:W-:Y:S01]  /*4f60*/  VIADD R30, R30, 0x1 ;  /* 0x000000011e1e7836 */ /* 0x000fe20000000000 */
[----:B------:R-:W-:Y:S03]  /*4f70*/  UMOV UR17, 0x10000000 ;  /* 0x1000000000117882 */ /* 0x000fe60000000000 */
[----:B------:R-:W5:Y:S01]  /*4f80*/  @!P1 LDC R0, c[0x0][0xb20] ;  /* 0x0002c800ff009b82 */ /* 0x000f620000000800 */
[----:B------:R-:W-:Y:S01]  /*4f90*/  UMOV UR27, UR35 ;  /* 0x00000023001b7c82 */ /* 0x000fe20008000000 */
[----:B------:R-:W-:Y:S01]  /*4fa0*/  IMAD.U32 R20, RZ, RZ, UR9 ;  /* 0x00000009ff147e24 */ /* 0x000fe2000f8e00ff */
[----:B------:R-:W-:Y:S05]  /*4fb0*/  UMOV UR28, UR36 ;  /* 0x00000024001c7c82 */ /* 0x000fea0008000000 */
[----:B-1----:R-:W1:Y:S01]  /*4fc0*/  @!P1 LDC R3, c[0x0][0xb0c] ;  /* 0x0002c300ff039b82 */ /* 0x002e620000000800 */
[----:B------:R-:W-:Y:S01]  /*4fd0*/  IMAD.U32 R21, RZ, RZ, UR8 ;  /* 0x00000008ff157e24 */ /* 0x000fe2000f8e00ff */
[----:B------:R-:W-:Y:S01]  /*4fe0*/  @!UP1 UIADD3 UR10, UPT, UPT, UR34, 0x80, URZ ;  /* 0x00000080220a9890 */ /* 0x000fe2000fffe0ff */
[----:B------:R-:W-:Y:S01]  /*4ff0*/  @!P4 R2UR UR18, R20 ;  /* 0x000000001412c2ca */ /* 0x000fe200000e0000 */
[----:B------:R-:W-:Y:S01]  /*5000*/  @!UP1 UIADD3 UR8, UPT, UPT, UR6, 0x1a00, URZ ;  /* 0x00001a0006089890 */ /* 0x000fe2000fffe0ff */
[----:B------:R-:W-:Y:S01]  /*5010*/  @!P4 IMAD.MOV.U32 R20, RZ, RZ, 0x1000 ;  /* 0x00001000ff14c424 */ /* 0x000fe200078e00ff */
[----:B------:R-:W-:Y:S01]  /*5020*/  @!P4 R2UR UR19, R21 ;  /* 0x000000001513c2ca */ /* 0x000fe200000e0000 */
[----:B------:R-:W-:Y:S01]  /*5030*/  VOTEU.ALL UP1, P4 ;  /* 0x0000000000ff7886 */ /* 0x000fe20002020000 */
[----:B------:R-:W-:Y:S01]  /*5040*/  UMOV UR9, UR25 ;  /* 0x0000001900097c82 */ /* 0x000fe20008000000 */
[----:B------:R-:W-:Y:S01]  /*5050*/  UMOV UR11, UR35 ;  /* 0x00000023000b7c82 */ /* 0x000fe20008000000 */
[----:B------:R-:W-:Y:S01]  /*5060*/  UMOV UR12, UR36 ;  /* 0x00000024000c7c82 */ /* 0x000fe20008000000 */
[----:B------:R-:W-:Y:S08]  /*5070*/  UPRMT UR13, UR37, 0x654, UR25 ;  /* 0x00000654250d7896 */ /* 0x000ff00008000019 */
[----:B------:R1:W-:Y:S02]  /*5080*/  @!UP2 UTMALDG.3D [UR24], [UR18], desc[UR16] ;  /* 0x000010181200a5b4 */ /* 0x0003e40008011000 */
[----:B-1----:R-:W-:Y:S01]  /*5090*/  @!P1 ISETP.NE.AND P2, PT, R3, 0x1, PT ;  /* 0x000000010300980c */ /* 0x002fe20003f45270 */
[C---:B--2---:R-:W-:Y:S01]  /*50a0*/  @!P1 IMAD.HI.U32 R14, R13.reuse, R14, RZ ;  /* 0x0000000e0d0e9227 */ /* 0x044fe200078e00ff */
[----:B----4-:R-:W-:Y:S01]  /*50b0*/  @!P1 ISETP.NE.AND P0, PT, R10, 0x1, PT ;  /* 0x000000010a00980c */ /* 0x010fe20003f05270 */
[----:B------:R1:W-:Y:S01]  /*50c0*/  @!UP1 UTMALDG.3D [UR8], [UR18], desc[UR16] ;  /* 0x00001008120095b4 */ /* 0x0003e20008011000 */
[----:B------:R1:W-:Y:S01]  /*50d0*/  @!P4 SYNCS.ARRIVE.TRANS64.RED.A0TR RZ, [UR6+0x58], R20 ;  /* 0x00005814ffffc9a7 */ /* 0x0003e20008300406 */
[C---:B------:R-:W-:Y:S01]  /*50e0*/  @!P1 IMAD.HI.U32 R11, R8.reuse, R11, RZ ;  /* 0x0000000b080b9227 */ /* 0x040fe200078e00ff */
[----:B------:R-:W-:Y:S04]  /*50f0*/  @!P1 SHF.R.U32.HI R14, RZ, R15, R14 ;  /* 0x0000000fff0e9219 */ /* 0x000fe8000001160e */
[----:B-----5:R-:W-:Y:S02]  /*5100*/  @!P1 SHF.R.U32.HI R9, RZ, R0, R11 ;  /* 0x00000000ff099219 */ /* 0x020fe4000001160b */
[----:B------:R-:W-:Y:S02]  /*5110*/  @!P1 SEL R14, R13, R14, !P2 ;  /* 0x0000000e0d0e9207 */ /* 0x000fe40005000000 */
[----:B------:R-:W-:Y:S05]  /*5120*/  @!P1 SEL R9, R8, R9, !P0 ;  /* 0x0000000908099207 */ /* 0x000fea0004000000 */
[----:B------:R-:W-:Y:S01]  /*5130*/  @!P1 IMAD.IADD R0, R9, 0x1, -R14 ;  /* 0x0000000109009824 */ /* 0x000fe200078e0a0e */
[----:B------:R-:W-:Y:S01]  /*5140*/  SYNCS.ARRIVE.TRANS64.RED.A1T0 RZ, [UR13], RZ ;  /* 0x000000ffffff79a7 */ /* 0x000fe2000810040d */
[----:B------:R-:W-:Y:S02]  /*5150*/  @!P1 IMAD.IADD R9, R14, 0x1, -R9 ;  /* 0x000000010e099824 */ /* 0x000fe400078e0a09 */
[----:B------:R-:W-:Y:S02]  /*5160*/  @!P1 IMAD R13, R0, R3, R13 ;  /* 0x00000003000d9224 */ /* 0x000fe400078e020d */
[----:B------:R-:W-:Y:S01]  /*5170*/  @!P1 IMAD R8, R9, R10, R8 ;  /* 0x0000000a09089224 */ /* 0x000fe200078e0208 */
[----:B------:R-:W2:Y:S02]  /*5180*/  SYNCS.PHASECHK.TRANS64.TRYWAIT P5, [UR6+0x78], R12 ;  /* 0x0000780cff0075a7 */ /* 0x000ea400080a1106 */
[----:B-12---:R-:W-:Y:S05]  /*5190*/  @!P5 BRA `(.L_x_95) ;  /* 0x0000004400f8d947 */ /* 0x006fea0003800000 */
.L_x_178:
[----:B-1----:R-:W-:Y:S01]  /*51a0*/  @!P4 IADD3 R3, P0, PT, R32, 0x580, RZ ;  /* 0x000005802003c810 */ /* 0x002fe20007f1e0ff */
[----:B------:R-:W-:Y:S01]  /*51b0*/  VOTEU.ALL UP1, P4 ;  /* 0x0000000000ff7886 */ /* 0x000fe20002020000 */
[----:B------:R-:W-:Y:S01]  /*51c0*/  VOTEU.ALL UP2, P4 ;  /* 0x0000000000ff7886 */ /* 0x000fe20002040000 */
[----:B------:R-:W-:Y:S01]  /*51d0*/  UMOV UR22, 0x0 ;  /* 0x0000000000167882 */ /* 0x000fe20000000000 */
[----:B------:R-:W-:Y:S01]  /*51e0*/  @!P4 R2UR UR9, R3 ;  /* 0x000000000309c2ca */ /* 0x000fe200000e0000 */
[----:B------:R-:W-:Y:S01]  /*51f0*/  @!P4 IMAD.X R0, RZ, RZ, R33, P0 ;  /* 0x000000ffff00c224 */ /* 0x000fe200000e0621 */
[----:B------:R-:W-:Y:S01]  /*5200*/  @!UP1 UIADD3 UR17, UPT, UPT, UR6, 0x60, URZ ;  /* 0x0000006006119890 */ /* 0x000fe2000fffe0ff */
[----:B------:R-:W-:Y:S01]  /*5210*/  ISETP.NE.AND P0, PT, R30, 0x2, PT ;  /* 0x000000021e00780c */ /* 0x000fe20003f05270 */
[----:B------:R-:W-:Y:S01]  /*5220*/  @!UP1 UIADD3 UR18, UPT, UPT, UR34, 0x40, URZ ;  /* 0x0000004022129890 */ /* 0x000fe2000fffe0ff */
[----:B------:R-:W-:Y:S01]  /*5230*/  LOP3.LUT R31, R31, 0x1, RZ, 0x3c, !PT ;  /* 0x000000011f1f7812 */ /* 0x000fe200078e3cff */
[----:B------:R-:W-:Y:S01]  /*5240*/  @!UP1 UIADD3 UR16, UPT, UPT, UR6, 0x2200, URZ ;  /* 0x0000220006109890 */ /* 0x000fe2000fffe0ff */
[----:B------:R-:W-:Y:S01]  /*5250*/  @!P4 R2UR UR8, R0 ;  /* 0x000000000008c2ca */ /* 0x000fe200000e0000 */
[----:B------:R-:W-:Y:S01]  /*5260*/  UMOV UR23, 0x10000000 ;  /* 0x1000000000177882 */ /* 0x000fe20000000000 */
[----:B------:R-:W-:Y:S01]  /*5270*/  UMOV UR19, UR35 ;  /* 0x0000002300137c82 */ /* 0x000fe20008000000 */
[----:B------:R-:W-:Y:S01]  /*5280*/  UMOV UR20, UR36 ;  /* 0x0000002400147c82 */ /* 0x000fe20008000000 */
[----:B------:R-:W-:Y:S01]  /*5290*/  @!UP1 UIADD3 UR10, UPT, UPT, UR34, 0xa0, URZ ;  /* 0x000000a0220a9890 */ /* 0x000fe2000fffe0ff */
[----:B------:R-:W-:Y:S01]  /*52a0*/  SEL R0, RZ, 0x1, P0 ;  /* 0x00000001ff007807 */ /* 0x000fe20000000000 */
[----:B------:R-:W-:Y:S01]  /*52b0*/  IMAD.U32 R10, RZ, RZ, UR9 ;  /* 0x00000009ff0a7e24 */ /* 0x000fe2000f8e00ff */
[----:B------:R-:W-:Y:S01]  /*52c0*/  UMOV UR11, UR35 ;  /* 0x00000023000b7c82 */ /* 0x000fe20008000000 */
[----:B------:R-:W-:Y:S01]  /*52d0*/  UMOV UR12, UR36 ;  /* 0x00000024000c7c82 */ /* 0x000fe20008000000 */
[----:B------:R-:W-:Y:S01]  /*52e0*/  UMOV UR9, UR17 ;  /* 0x0000001100097c82 */ /* 0x000fe20008000000 */
[----:B------:R-:W-:Y:S01]  /*52f0*/  @P3 R2UR UR36, R28 ;  /* 0x000000001c2432ca */ /* 0x000fe200000e0000 */
[----:B------:R-:W-:Y:S01]  /*5300*/  IMAD.IADD R20, R8, 0x1, R81 ;  /* 0x0000000108147824 */ /* 0x000fe200078e0251 */
[----:B------:R-:W-:Y:S01]  /*5310*/  @!P4 R2UR UR26, R10 ;  /* 0x000000000a1ac2ca */ /* 0x000fe200000e0000 */
[----:B------:R-:W-:Y:S01]  /*5320*/  IMAD.U32 R11, RZ, RZ, UR8 ;  /* 0x00000008ff0b7e24 */ /* 0x000fe2000f8e00ff */
[----:B------:R-:W-:Y:S01]  /*5330*/  @!UP1 UIADD3 UR8, UPT, UPT, UR6, 0x2a00, URZ ;  /* 0x00002a0006089890 */ /* 0x000fe2000fffe0ff */
[----:B------:R-:W-:Y:S01]  /*5340*/  LOP3.LUT R29, R29, R0, RZ, 0x3c, !PT ;  /* 0x000000001d1d7212 */ /* 0x000fe200078e3cff */
[----:B------:R-:W-:Y:S01]  /*5350*/  VOTEU.ALL UP1, P4 ;  /* 0x0000000000ff7886 */ /* 0x000fe20002020000 */
[----:B------:R-:W-:Y:S01]  /*5360*/  IMAD.IADD R21, R13, 0x1, R88 ;  /* 0x000000010d157824 */ /* 0x000fe200078e0258 */
[----:B------:R-:W-:Y:S02]  /*5370*/  @!P4 R2UR UR27, R11 ;  /* 0x000000000b1bc2ca */ /* 0x000fe400000e0000 */
[----:B------:R-:W-:Y:S11]  /*5380*/  SEL R30, R30, RZ, P0 ;  /* 0x000000ff1e1e7207 */ /* 0x000ff60000000000 */
[----:B------:R4:W-:Y:S01]  /*5390*/  @!UP2 UTMALDG.3D [UR16], [UR26], desc[UR22] ;  /* 0x000016101a00a5b4 */ /* 0x0009e20008011000 */
[----:B------:R4:W-:Y:S01]  /*53a0*/  @!UP1 UTMALDG.3D [UR8], [UR26], desc[UR22] ;  /* 0x000016081a0095b4 */ /* 0x0009e20008011000 */
[----:B------:R4:W-:Y:S01]  /*53b0*/  @!P4 SYNCS.ARRIVE.TRANS64.RED.A0TR RZ, [UR6+0x60], R23 ;  /* 0x00006017ffffc9a7 */ /* 0x0009e20008300406 */
[----:B------:R-:W-:Y:S01]  /*53c0*/  UPLOP3.LUT UP1, UPT, UPT, UPT, UPT, 0x80, 0x8 ;  /* 0x000000000008789c */ /* 0x000fe20003f2f070 */
[----:B------:R-:W-:Y:S01]  /*53d0*/  SYNCS.ARRIVE.TRANS64.RED.A1T0 RZ, [UR7], RZ ;  /* 0x000000ffffff79a7 */ /* 0x000fe20008100407 */
[----:B------:R-:W-:Y:S09]  /*53e0*/  @P3 BRA `(.L_x_96) ;  /* 0xfffffff000a83947 */ /* 0x000ff2000383ffff */
[----:B------:R-:W-:-:S04]  /*53f0*/  SHF.L.U32 R3, R31, 0x1f, RZ ;  /* 0x0000001f1f037819 */ /* 0x000fc800000006ff */
[----:B------:R-:W1:Y:S02]  /*5400*/  SYNCS.PHASECHK.TRANS64.TRYWAIT P0, [UR6+0x68], R3 ;  /* 0x00006803ff0075a7 */ /* 0x000e640008001106 */
[----:B-1----:R-:W-:Y:S05]  /*5410*/  @!P0 BRA `(.L_x_97) ;  /* 0x0000004400708947 */ /* 0x002fea0003800000 */
.L_x_180:
[----:B------:R-:W2:Y:S02]  /*5420*/  SYNCS.PHASECHK.TRANS64.TRYWAIT P0, [UR6+0x70], R3 ;  /* 0x00007003ff0075a7 */ /* 0x000ea40008001106 */
[----:B--2---:R-:W-:Y:S05]  /*5430*/  @!P0 BRA `(.L_x_98) ;  /* 0x0000004400808947 */ /* 0x004fea0003800000 */
.L_x_182:
[----:B-1----:R-:W-:-:S07]  /*5440*/  MOV R0, UR6 ;  /* 0x0000000600007c02 */ /* 0x002fce0008000f00 */
.L_x_99:
[----:B-1----:R-:W-:-:S04]  /*5450*/  SHF.L.U32 R3, R31, 0x1f, RZ ;  /* 0x0000001f1f037819 */ /* 0x002fc800000006ff */
[----:B------:R1:W2:Y:S03]  /*5460*/  SYNCS.PHASECHK.TRANS64.TRYWAIT P0, [R0+URZ+0x78], R3 ;  /* 0x00007803000075a7 */ /* 0x0002a600080011ff */
[----:B--2---:R-:W-:Y:S05]  /*5470*/  @!P0 NANOSLEEP.SYNCS 0x989680 ;  /* 0x009896800000895d */ /* 0x004fea0003900000 */
[----:B------:R-:W2:Y:S02]  /*5480*/  @!P0 SYNCS.PHASECHK.TRANS64 P0, [R0+URZ+0x78], R3 ;  /* 0x00007803000085a7 */ /* 0x000ea400080010ff */
[----:B--2-4-:R-:W-:Y:S05]  /*5490*/  @P0 EXIT ;  /* 0x000000000000094d */ /* 0x014fea0003800000 */
[----:B------:R-:W-:Y:S05]  /*54a0*/  BRA `(.L_x_99) ;  /* 0xfffffffc00e87947 */ /* 0x000fea000383ffff */
.L_x_86:
[----:B------:R-:W-:-:S06]  /*54b0*/  UISETP.GE.AND UP1, UPT, UR10, 0x4, UPT ;  /* 0x000000040a00788c */ /* 0x000fcc000bf26270 */
[----:B------:R-:W-:-:S13]  /*54c0*/  PLOP3.LUT P0, PT, PT, PT, UP1, 0x80, 0x8 ;  /* 0x000000000008781c */ /* 0x000fda0003f0f018 */
[----:B------:R-:W-:Y:S05]  /*54d0*/  @!P0 EXIT ;  /* 0x000000000000894d */ /* 0x000fea0003800000 */
[----:B------:R-:W-:Y:S01]  /*54e0*/  BAR.SYNC.DEFER_BLOCKING 0x6, 0xa0 ;  /* 0x0182800000007b1d */ /* 0x000fe20000010000 */
[----:B------:R-:W-:Y:S01]  /*54f0*/  IMAD.SHL.U32 R94, R101, 0x20, RZ ;  /* 0x00000020655e7824 */ /* 0x000fe200078e00ff */
[----:B------:R-:W-:Y:S01]  /*5500*/  CS2R R98, SRZ ;  /* 0x0000000000627805 */ /* 0x000fe2000001ff00 */
[----:B------:R-:W-:Y:S02]  /*5510*/  IMAD.SHL.U32 R7, R95, 0x200000, RZ ;  /* 0x002000005f077824 */ /* 0x000fe400078e00ff */
[C---:B------:R-:W-:Y:S01]  /*5520*/  IMAD.U32 R2, R101.reuse, 0x10000, RZ ;  /* 0x0001000065027824 */ /* 0x040fe200078e00ff */
[----:B------:R-:W-:Y:S02]  /*5530*/  UMOV UR49, 0x400 ;  /* 0x0000040000317882 */ /* 0x000fe40000000000 */
[----:B------:R-:W1:Y:S01]  /*5540*/  LDC R91, c[0x0][0x370] ;  /* 0x0000dc00ff5b7b82 */ /* 0x000e620000000800 */
[----:B------:R-:W-:Y:S01]  /*5550*/  ULEA UR49, UR37, UR49, 0x18 ;  /* 0x0000003125317291 */ /* 0x000fe2000f8ec0ff */
[----:B------:R-:W-:Y:S01]  /*5560*/  IMAD.SHL.U32 R93, R101, 0x4, RZ ;  /* 0x00000004655d7824 */ /* 0x000fe200078e00ff */
[C---:B------:R-:W-:Y:S01]  /*5570*/  LOP3.LUT R4, R94.reuse, 0x80, RZ, 0xc0, !PT ;  /* 0x000000805e047812 */ /* 0x040fe200078ec0ff */
[----:B------:R-:W-:Y:S01]  /*5580*/  IMAD.SHL.U32 R5, R95, 0x400, RZ ;  /* 0x000004005f057824 */ /* 0x000fe200078e00ff */
[----:B------:R-:W-:Y:S01]  /*5590*/  LOP3.LUT R7, R7, 0x200000, RZ, 0xc0, !PT ;  /* 0x0020000007077812 */ /* 0x000fe200078ec0ff */
[----:B------:R-:W-:Y:S01]  /*55a0*/  IMAD.MOV.U32 R47, RZ, RZ, RZ ;  /* 0x000000ffff2f7224 */ /* 0x000fe200078e00ff */
[----:B------:R-:W-:Y:S01]  /*55b0*/  LOP3.LUT R0, R94, 0xb60, RZ, 0xc0, !PT ;  /* 0x00000b605e007812 */ /* 0x000fe200078ec0ff */
[----:B------:R-:W2:Y:S01]  /*55c0*/  LDC R42, c[0x0][0xb0c] ;  /* 0x0002c300ff2a7b82 */ /* 0x000ea20000000800 */
[----:B------:R-:W-:Y:S01]  /*55d0*/  LOP3.LUT R93, R4, 0x10, R93, 0xf8, !PT ;  /* 0x00000010045d7812 */ /* 0x000fe200078ef85d */
[----:B------:R-:W-:Y:S01]  /*55e0*/  IMAD.MOV.U32 R100, RZ, RZ, RZ ;  /* 0x000000ffff647224 */ /* 0x000fe200078e00ff */
[----:B------:R-:W-:Y:S01]  /*55f0*/  LOP3.LUT R0, R0, 0x400, R5, 0xf8, !PT ;  /* 0x0000040000007812 */ /* 0x000fe200078ef805 */
[----:B------:R-:W-:Y:S01]  /*5600*/  IMAD.MOV.U32 R104, RZ, RZ, RZ ;  /* 0x000000ffff687224 */ /* 0x000fe200078e00ff */
[----:B------:R-:W-:Y:S01]  /*5610*/  LOP3.LUT R2, R7, 0x400000, R2, 0xf8, !PT ;  /* 0x0040000007027812 */ /* 0x000fe200078ef802 */
[----:B------:R-:W-:Y:S01]  /*5620*/  IMAD.MOV.U32 R97, RZ, RZ, RZ ;  /* 0x000000ffff617224 */ /* 0x000fe200078e00ff */
[----:B------:R-:W-:Y:S01]  /*5630*/  LOP3.LUT P0, RZ, R94, 0x80, RZ, 0xc0, !PT ;  /* 0x000000805eff7812 */ /* 0x000fe2000780c0ff */
[----:B------:R-:W3:Y:S01]  /*5640*/  LDC R90, c[0x0][0xb20] ;  /* 0x0002c800ff5a7b82 */ /* 0x000ee20000000800 */
[----:B------:R-:W4:Y:S01]  /*5650*/  LDS R3, [UR49+0x140] ;  /* 0x00014031ff037984 */ /* 0x000f220008000800 */
[----:B------:R-:W-:Y:S01]  /*5660*/  LOP3.LUT R93, R0, R93, RZ, 0xfc, !PT ;  /* 0x0000005d005d7212 */ /* 0x000fe200078efcff */
[----:B------:R-:W1:Y:S01]  /*5670*/  LDCU.64 UR52, c[0x0][0x348] ;  /* 0x00006900ff3477ac */ /* 0x000e620008000a00 */
[----:B------:R-:W-:-:S02]  /*5680*/  P2R R0, PR, RZ, 0x1 ;  /* 0x00000001ff007803 */ /* 0x000fc40000000000 */
[----:B------:R-:W-:Y:S01]  /*5690*/  LOP3.LUT R101, R101, 0x60, RZ, 0xc0, !PT ;  /* 0x0000006065657812 */ /* 0x000fe200078ec0ff */
[----:B------:R-:W1:Y:S01]  /*56a0*/  LDCU.64 UR38, c[0x0][0x888] ;  /* 0x00011100ff2677ac */ /* 0x000e620008000a00 */
[----:B------:R-:W1:Y:S01]  /*56b0*/  LDC R41, c[0x0][0xb30] ;  /* 0x0002cc00ff297b82 */ /* 0x000e620000000800 */
[----:B------:R-:W1:Y:S01]  /*56c0*/  LDCU.64 UR44, c[0x0][0x890] ;  /* 0x00011200ff2c77ac */ /* 0x000e620008000a00 */
[----:B------:R-:W-:-:S06]  /*56d0*/  UIADD3 UR48, UPT, UPT, UR49, 0x200, URZ ;  /* 0x0000020031307890 */ /* 0x000fcc000fffe0ff */
[----:B------:R-:W1:Y:S01]  /*56e0*/  LDC.64 R86, c[0x0][0xb10] ;  /* 0x0002c400ff567b82 */ /* 0x000e620000000a00 */
[----:B------:R-:W-:Y:S01]  /*56f0*/  UIADD3 UR50, UPT, UPT, UR49, 0x3200, URZ ;  /* 0x0000320031327890 */ /* 0x000fe2000fffe0ff */
[----:B------:R-:W-:-:S06]  /*5700*/  UMOV UR54, URZ ;  /* 0x000000ff00367c82 */ /* 0x000fcc0008000000 */
[----:B------:R-:W1:Y:S08]  /*5710*/  LDC.64 R38, c[0x0][0xb18] ;  /* 0x0002c600ff267b82 */ /* 0x000e700000000a00 */
[----:B------:R-:W1:Y:S08]  /*5720*/  LDC.64 R36, c[0x0][0xb28] ;  /* 0x0002ca00ff247b82 */ /* 0x000e700000000a00 */
[----:B------:R-:W1:Y:S01]  /*5730*/  LDC.64 R84, c[0x0][0x8b0] ;  /* 0x00022c00ff547b82 */ /* 0x000e620000000a00 */
[----:B----4-:R-:W-:-:S07]  /*5740*/  IMAD.IADD R2, R3, 0x1, R2 ;  /* 0x0000000103027824 */ /* 0x010fce00078e0202 */
[----:B------:R-:W4:Y:S08]  /*5750*/  LDC.64 R82, c[0x0][0x8a8] ;  /* 0x00022a00ff527b82 */ /* 0x000f300000000a00 */
[----:B--23--:R-:W1:Y:S02]  /*5760*/  LDC R92, c[0x0][0x374] ;  /* 0x0000dd00ff5c7b82 */ /* 0x00ce640000000800 */
.L_x_138:
[C---:B------:R-:W-:Y:S02]  /*5770*/  LEA R0, R104.reuse, UR49, 0x3 ;  /* 0x0000003168007c11 */ /* 0x040fe4000f8e18ff */
[----:B------:R-:W-:Y:S02]  /*5780*/  SHF.L.U32 R3, R99, 0x1f, RZ ;  /* 0x0000001f63037819 */ /* 0x000fe400000006ff */
[----:B------:R-:W-:Y:S02]  /*5790*/  LEA R16, R104, UR49, 0x4 ;  /* 0x0000003168107c11 */ /* 0x000fe4000f8e20ff */
[----:B------:R-:W2:Y:S02]  /*57a0*/  SYNCS.PHASECHK.TRANS64.TRYWAIT P0, [R0+URZ+0x90], R3 ;  /* 0x00009003000075a7 */ /* 0x000ea400080011ff */
[----:B-12---:R-:W-:Y:S05]  /*57b0*/  @!P0 BRA `(.L_x_100) ;  /* 0x0000004000b88947 */ /* 0x006fea0003800000 */
.L_x_183:
[----:B------:R-:W3:Y:S01]  /*57c0*/  LDC.64 R14, c[0x0][0xb10] ;  /* 0x0002c400ff0e7b82 */ /* 0x000ee20000000a00 */
[----:B------:R-:W4:Y:S01]  /*57d0*/  LDS.128 R16, [R16+0x120] ;  /* 0x0001200010107984 */ /* 0x000f220000000c00 */
[----:B-1----:R-:W-:Y:S01]  /*57e0*/  ISETP.NE.AND P1, PT, R41, 0x1, PT ;  /* 0x000000012900780c */ /* 0x002fe20003f25270 */
[----:B--2---:R-:W-:Y:S01]  /*57f0*/  VIADD R0, R0, 0xa0 ;  /* 0x000000a000007836 */ /* 0x004fe20000000000 */
[----:B------:R-:W-:Y:S04]  /*5800*/  ISETP.GE.AND P0, PT, R40, 0x1, PT ;  /* 0x000000012800780c */ /* 0x000fe80003f06270 */
[----:B------:R-:W1:Y:S01]  /*5810*/  LDC.64 R12, c[0x0][0xb18] ;  /* 0x0002c600ff0c7b82 */ /* 0x000e620000000a00 */
[----:B------:R-:W-:Y:S01]  /*5820*/  PRMT R0, RZ, 0x654, R0 ;  /* 0x00000654ff007816 */ /* 0x000fe20000000000 */
[----:B------:R-:W-:Y:S01]  /*5830*/  @!PT LDS RZ, [RZ] ;  /* 0x00000000fffff984 */ /* 0x000fe20000000800 */
[----:B------:R-:W-:Y:S01]  /*5840*/  @!PT LDS RZ, [RZ] ;  /* 0x00000000fffff984 */ /* 0x000fe20000000800 */
[----:B------:R-:W-:Y:S01]  /*5850*/  @!PT LDS RZ, [RZ] ;  /* 0x00000000fffff984 */ /* 0x000fe20000000800 */
[----:B------:R-:W-:Y:S01]  /*5860*/  @!PT LDS RZ, [RZ] ;  /* 0x00000000fffff984 */ /* 0x000fe20000000800 */
[----:B------:R2:W-:Y:S06]  /*5870*/  MEMBAR.ALL.CTA ;  /* 0x0000000000007992 */ /* 0x0005ec0000008000 */
[----:B--2---:R-:W2:Y:S01]  /*5880*/  FENCE.VIEW.ASYNC.S ;  /* 0x00000000000073c6 */ /* 0x004ea20000000000 */
[----:B------:R-:W1:Y:S08]  /*5890*/  @!P1 LDC R11, c[0x0][0xb20] ;  /* 0x0002c800ff0b9b82 */ /* 0x000e700000000800 */
[----:B------:R-:W1:Y:S01]  /*58a0*/  @!P1 LDC R10, c[0x0][0xb0c] ;  /* 0x0002c300ff0a9b82 */ /* 0x000e620000000800 */
[----:B--2---:R2:W-:Y:S01]  /*58b0*/  SYNCS.ARRIVE.TRANS64.RED.A1T0 RZ, [R0+URZ], RZ ;  /* 0x000000ff00ff79a7 */ /* 0x0045e200081004ff */
[----:B----4-:R-:W-:Y:S04]  /*58c0*/  LOP3.LUT P4, RZ, R18, 0x1, RZ, 0xc0, !PT ;  /* 0x0000000112ff7812 */ /* 0x010fe8000788c0ff */
[----:B------:R-:W-:Y:S09]  /*58d0*/  P2R R102, PR, RZ, 0x10 ;  /* 0x00000010ff667803 */ /* 0x000ff20000000000 */
[----:B------:R-:W-:Y:S02]  /*58e0*/  @P4 MOV R45, R16 ;  /* 0x00000010002d4202 */ /* 0x000fe40000000f00 */
[----:B------:R-:W-:Y:S01]  /*58f0*/  @P4 LOP3.LUT R43, R17, 0xffff, RZ, 0xc0, !PT ;  /* 0x0000ffff112b4812 */ /* 0x000fe200078ec0ff */
[----:B--23--:R-:W-:Y:S06]  /*5900*/  @!P0 BRA `(.L_x_101) ;  /* 0x0000000000a48947 */ /* 0x00cfec0003800000 */
[----:B------:R-:W-:Y:S01]  /*5910*/  IMAD.HI.U32 R23, R92, R39, RZ ;  /* 0x000000275c177227 */ /* 0x000fe200078e00ff */
[----:B------:R-:W-:Y:S02]  /*5920*/  ISETP.NE.AND P0, PT, R38, 0x1, PT ;  /* 0x000000012600780c */ /* 0x000fe40003f05270 */
[----:B------:R-:W-:Y:S01]  /*5930*/  ISETP.NE.AND P2, PT, R40, 0x1, PT ;  /* 0x000000012800780c */ /* 0x000fe20003f45270 */
[----:B------:R-:W-:Y:S01]  /*5940*/  IMAD.HI.U32 R22, R91, R86, RZ ;  /* 0x000000565b167227 */ /* 0x000fe200078e00ff */
[----:B------:R-:W-:Y:S02]  /*5950*/  SHF.R.U32.HI R23, RZ, R90, R23 ;  /* 0x0000005aff177219 */ /* 0x000fe40000011617 */
[----:B------:R-:W-:Y:S01]  /*5960*/  ISETP.NE.AND P3, PT, R42, 0x1, PT ;  /* 0x000000012a00780c */ /* 0x000fe20003f65270 */
[----:B------:R-:W-:Y:S01]  /*5970*/  IMAD.HI.U32 R26, R45, R86, RZ ;  /* 0x000000562d1a7227 */ /* 0x000fe200078e00ff */
[----:B------:R-:W-:Y:S02]  /*5980*/  SHF.R.U32.HI R22, RZ, R87, R22 ;  /* 0x00000057ff167219 */ /* 0x000fe40000011616 */
[----:B------:R-:W-:Y:S01]  /*5990*/  SEL R3, R92, R23, !P0 ;  /* 0x000000175c037207 */ /* 0x000fe20004000000 */
[----:B------:R-:W-:Y:S01]  /*59a0*/  IMAD.HI.U32 R23, R43, R39, RZ ;  /* 0x000000272b177227 */ /* 0x000fe200078e00ff */
[----:B------:R-:W-:Y:S02]  /*59b0*/  SEL R7, R91, R22, !P3 ;  /* 0x000000165b077207 */ /* 0x000fe40005800000 */
[----:B------:R-:W-:Y:S01]  /*59c0*/  SHF.R.U32.HI R26, RZ, R87, R26 ;  /* 0x00000057ff1a7219 */ /* 0x000fe2000001161a */
[-C--:B------:R-:W-:Y:S04]  /*59d0*/  IMAD.HI.U32 R22, R3, R36.reuse, RZ ;  /* 0x0000002403167227 */ /* 0x080fe800078e00ff */
[----:B------:R-:W-:Y:S01]  /*59e0*/  IMAD.HI.U32 R24, R7, R36, RZ ;  /* 0x0000002407187227 */ /* 0x000fe200078e00ff */
[-C--:B------:R-:W-:Y:S02]  /*59f0*/  @P2 SHF.R.U32.HI R3, RZ, R37.reuse, R22 ;  /* 0x00000025ff032219 */ /* 0x080fe40000011616 */
[----:B------:R-:W-:Y:S02]  /*5a00*/  SHF.R.U32.HI R22, RZ, R90, R23 ;  /* 0x0000005aff167219 */ /* 0x000fe40000011617 */
[----:B------:R-:W-:Y:S01]  /*5a10*/  @P2 SHF.R.U32.HI R7, RZ, R37, R24 ;  /* 0x00000025ff072219 */ /* 0x000fe20000011618 */
[C---:B------:R-:W-:Y:S01]  /*5a20*/  IMAD R4, R40.reuse, R3, RZ ;  /* 0x0000000328047224 */ /* 0x040fe200078e02ff */
[----:B------:R-:W-:Y:S02]  /*5a30*/  SEL R5, R43, R22, !P0 ;  /* 0x000000162b057207 */ /* 0x000fe40004000000 */
[----:B------:R-:W-:Y:S01]  /*5a40*/  SEL R3, R45, R26, !P3 ;  /* 0x0000001a2d037207 */ /* 0x000fe20005800000 */
[----:B------:R-:W-:Y:S01]  /*5a50*/  IMAD R6, R40, R7, RZ ;  /* 0x0000000728067224 */ /* 0x000fe200078e02ff */
[C---:B------:R-:W-:Y:S01]  /*5a60*/  ISETP.GE.AND P0, PT, R5.reuse, R4, PT ;  /* 0x000000040500720c */ /* 0x040fe20003f06270 */
[----:B------:R-:W-:Y:S03]  /*5a70*/  IMAD.HI.U32 R8, R5, R36, RZ ;  /* 0x0000002405087227 */ /* 0x000fe600078e00ff */
[----:B------:R-:W-:Y:S01]  /*5a80*/  ISETP.GE.OR P0, PT, R3, R6, P0 ;  /* 0x000000060300720c */ /* 0x000fe20000706670 */
[----:B------:R-:W-:Y:S01]  /*5a90*/  IMAD.MOV R6, RZ, RZ, -R3 ;  /* 0x000000ffff067224 */ /* 0x000fe200078e0a03 */
[-C--:B------:R-:W-:Y:S03]  /*5aa0*/  SHF.R.U32.HI R8, RZ, R37.reuse, R8 ;  /* 0x00000025ff087219 */ /* 0x080fe60000011608 */
[----:B------:R-:W-:Y:S01]  /*5ab0*/  IMAD R45, R42, R6, R45 ;  /* 0x000000062a2d7224 */ /* 0x000fe200078e022d */
[----:B------:R-:W-:Y:S05]  /*5ac0*/  SEL R9, R5, R8, !P2 ;  /* 0x0000000805097207 */ /* 0x000fea0005000000 */
[----:B------:R-:W-:Y:S02]  /*5ad0*/  IMAD.MOV R8, RZ, RZ, -R9 ;  /* 0x000000ffff087224 */ /* 0x000fe400078e0a09 */
[C---:B------:R-:W-:Y:S04]  /*5ae0*/  @!P0 IMAD.HI.U32 R4, R3.reuse, R36, RZ ;  /* 0x0000002403048227 */ /* 0x040fe800078e00ff */
[----:B------:R-:W-:Y:S01]  /*5af0*/  IMAD R8, R40, R8, R5 ;  /* 0x0000000828087224 */ /* 0x000fe200078e0205 */
[----:B------:R-:W-:Y:S04]  /*5b00*/  @!P0 SHF.R.U32.HI R4, RZ, R37, R4 ;  /* 0x00000025ff048219 */ /* 0x000fe80000011604 */
[----:B------:R-:W-:Y:S02]  /*5b10*/  @!P0 SEL R0, R3, R4, !P2 ;  /* 0x0000000403008207 */ /* 0x000fe40005000000 */
[----:B------:R-:W-:Y:S02]  /*5b20*/  IADD3 R4, PT, PT, -R5, RZ, RZ ;  /* 0x000000ff05047210 */ /* 0x000fe40007ffe1ff */
[----:B------:R-:W-:Y:S01]  /*5b30*/  @!P0 IADD3 R9, PT, PT, R9, -R0, RZ ;  /* 0x8000000009098210 */ /* 0x000fe20007ffe0ff */
[----:B------:R-:W-:Y:S02]  /*5b40*/  @!P0 IMAD R0, R7, R8, R0 ;  /* 0x0000000807008224 */ /* 0x000fe400078e0200 */
[----:B------:R-:W-:Y:S02]  /*5b50*/  IMAD R43, R38, R4, R43 ;  /* 0x00000004262b7224 */ /* 0x000fe400078e022b */
[----:B------:R-:W-:Y:S02]  /*5b60*/  @!P0 IMAD R5, R9, R40, R3 ;  /* 0x0000002809058224 */ /* 0x000fe400078e0203 */
[----:B------:R-:W-:Y:S04]  /*5b70*/  @!P0 IMAD.MOV.U32 R3, RZ, RZ, R0 ;  /* 0x000000ffff038224 */ /* 0x000fe800078e0000 */
[----:B------:R-:W-:Y:S02]  /*5b80*/  IMAD R45, R3, R42, R45 ;  /* 0x0000002a032d7224 */ /* 0x000fe400078e022d */
[----:B------:R-:W-:Y:S07]  /*5b90*/  IMAD R43, R5, R38, R43 ;  /* 0x00000026052b7224 */ /* 0x000fee00078e022b */
.L_x_101:
[----:B-1----:R-:W-:Y:S01]  /*5ba0*/  @!P1 ISETP.NE.AND P0, PT, R12, 0x1, PT ;  /* 0x000000010c00980c */ /* 0x002fe20003f05270 */
[----:B------:R-:W-:Y:S01]  /*5bb0*/  @!P1 IMAD.HI.U32 R4, R43, R13, RZ ;  /* 0x0000000d2b049227 */ /* 0x000fe200078e00ff */
[----:B------:R-:W-:Y:S01]  /*5bc0*/  @!P1 ISETP.NE.AND P2, PT, R10, 0x1, PT ;  /* 0x000000010a00980c */ /* 0x000fe20003f45270 */
[----:B------:R-:W-:Y:S01]  /*5bd0*/  ULOP3.LUT UP0, URZ, UR48, 0x90, URZ, 0xc0, !UPT ;  /* 0x0000009030ff7892 */ /* 0x000fe2000f80c0ff */
[----:B------:R-:W-:Y:S01]  /*5be0*/  R2UR UR42, R21 ;  /* 0x00000000152a72ca */ /* 0x000fe200000e0000 */
[----:B------:R-:W-:Y:S01]  /*5bf0*/  @!P1 IMAD.HI.U32 R0, R45, R14, RZ ;  /* 0x0000000e2d009227 */ /* 0x000fe200078e00ff */
[----:B------:R-:W-:Y:S02]  /*5c00*/  @!P1 SHF.R.U32.HI R4, RZ, R11, R4 ;  /* 0x0000000bff049219 */ /* 0x000fe40000011604 */
[----:B------:R-:W-:Y:S01]  /*5c10*/  R2UR UR41, R20 ;  /* 0x00000000142972ca */ /* 0x000fe200000e0000 */
[----:B------:R-:W-:Y:S01]  /*5c20*/  VIADD R104, R104, 0x1 ;  /* 0x0000000168687836 */ /* 0x000fe20000000000 */
[----:B------:R-:W-:Y:S02]  /*5c30*/  @!P1 SHF.R.U32.HI R0, RZ, R15, R0 ;  /* 0x0000000fff009219 */ /* 0x000fe40000011600 */
[----:B------:R-:W-:Y:S02]  /*5c40*/  @!P1 SEL R3, R43, R4, !P0 ;  /* 0x000000042b039207 */ /* 0x000fe40004000000 */
[----:B------:R-:W-:Y:S02]  /*5c50*/  @!P1 SEL R4, R45, R0, !P2 ;  /* 0x000000002d049207 */ /* 0x000fe40005000000 */
[----:B------:R-:W-:Y:S01]  /*5c60*/  @P4 SHF.R.U32.HI R96, RZ, 0x10, R17 ;  /* 0x00000010ff604819 */ /* 0x000fe20000011611 */
[----:B------:R-:W-:Y:S02]  /*5c70*/  USHF.L.U32 UR42, UR42, 0x6, URZ ;  /* 0x000000062a2a7899 */ /* 0x000fe400080006ff */
[----:B------:R-:W-:Y:S02]  /*5c80*/  @!P1 IMAD.IADD R0, R3, 0x1, -R4 ;  /* 0x0000000103009824 */ /* 0x000fe400078e0a04 */
[----:B------:R-:W-:Y:S01]  /*5c90*/  @!P1 IMAD.IADD R3, R4, 0x1, -R3 ;  /* 0x0000000104039824 */ /* 0x000fe200078e0a03 */
[----:B------:R-:W-:Y:S01]  /*5ca0*/  UIMAD UR41, UR41, 0xc0, URZ ;  /* 0x000000c0292978a4 */ /* 0x000fe2000f8e02ff */
[----:B------:R-:W-:Y:S02]  /*5cb0*/  @!P1 IMAD R45, R0, R10, R45 ;  /* 0x0000000a002d9224 */ /* 0x000fe400078e022d */
[----:B------:R-:W-:Y:S01]  /*5cc0*/  @!P1 IMAD R43, R3, R12, R43 ;  /* 0x0000000c032b9224 */ /* 0x000fe200078e022b */
[----:B------:R-:W-:Y:S08]  /*5cd0*/  BRA.U !UP0, `(.L_x_102) ;  /* 0x0000000108407547 */ /* 0x000ff0000b800000 */
[----:B------:R-:W1:Y:S01]  /*5ce0*/  LDCU.64 UR8, c[0x4][0x88] ;  /* 0x01001100ff0877ac */ /* 0x000e620008000a00 */
[----:B------:R-:W-:Y:S01]  /*5cf0*/  MOV R15, 0x0 ;  /* 0x00000000000f7802 */ /* 0x000fe20000000f00 */
[----:B------:R-:W-:Y:S02]  /*5d00*/  HFMA2 R12, -RZ, RZ, 0, 5.9604644775390625e-08 ;  /* 0x00000001ff0c7431 */ /* 0x000fe400000001ff */
[----:B------:R-:W-:Y:S02]  /*5d10*/  IMAD.MOV.U32 R8, RZ, RZ, 0x70 ;  /* 0x00000070ff087424 */ /* 0x000fe400078e00ff */
[----:B------:R-:W-:Y:S01]  /*5d20*/  IMAD.MOV.U32 R13, RZ, RZ, RZ ;  /* 0x000000ffff0d7224 */ /* 0x000fe200078e00ff */
[----:B------:R-:W2:Y:S01]  /*5d30*/  LDCU.64 UR6, c[0x4][0x90] ;  /* 0x01001200ff0677ac */ /* 0x000ea20008000a00 */
[----:B------:R-:W3:Y:S01]  /*5d40*/  LDC.64 R14, c[0x4][R15] ;  /* 0x010000000f0e7b82 */ /* 0x000ee20000000a00 */
[----:B------:R-:W4:Y:S01]  /*5d50*/  LDCU.64 UR4, c[0x4][0x8] ;  /* 0x01000100ff0477ac */ /* 0x000f220008000a00 */
[----:B-1----:R-:W-:Y:S01]  /*5d60*/  MOV R5, UR9 ;  /* 0x0000000900057c02 */ /* 0x002fe20008000f00 */
[----:B------:R-:W-:Y:S01]  /*5d70*/  IMAD.U32 R4, RZ, RZ, UR8 ;  /* 0x00000008ff047e24 */ /* 0x000fe2000f8e00ff */
[----:B--2---:R-:W-:Y:S01]  /*5d80*/  MOV R7, UR7 ;  /* 0x0000000700077c02 */ /* 0x004fe20008000f00 */
[----:B------:R-:W-:Y:S01]  /*5d90*/  IMAD.U32 R6, RZ, RZ, UR6 ;  /* 0x00000006ff067e24 */ /* 0x000fe2000f8e00ff */
[----:B----4-:R-:W-:Y:S01]  /*5da0*/  MOV R11, UR5 ;  /* 0x00000005000b7c02 */ /* 0x010fe20008000f00 */
[----:B------:R-:W-:Y:S02]  /*5db0*/  IMAD.U32 R10, RZ, RZ, UR4 ;  /* 0x00000004ff0a7e24 */ /* 0x000fe4000f8e00ff */
[----:B------:R-:W-:Y:S07]  /*5dc0*/  LEPC R20, `(.L_x_102) ;  /* 0x000000001014794e */ /* 0x000fee0000000000 */
[----:B---3-5:R-:W-:Y:S05]  /*5dd0*/  CALL.ABS.NOINC R14 ;  /* 0x000000000e007343 */ /* 0x028fea0003c00000 */
.L_x_102:
[----:B------:R-:W-:Y:S09]  /*5de0*/  ULOP3.LUT UP0, URZ, UR50, 0x90, URZ, 0xc0, !UPT ;  /* 0x0000009032ff7892 */ /* 0x000ff2000f80c0ff */
[----:B------:R-:W-:Y:S05]  /*5df0*/  BRA.U !UP0, `(.L_x_103) ;  /* 0x0000000108407547 */ /* 0x000fea000b800000 */
        /* <DEDUP_REMOVED lines=16> */
.L_x_103:
[----:B------:R-:W-:Y:S01]  /*5f00*/  ISETP.NE.U32.AND P4, PT, R84, RZ, PT ;  /* 0x000000ff5400720c */ /* 0x000fe20003f85070 */
[----:B------:R-:W-:Y:S01]  /*5f10*/  UISETP.NE.AND UP2, UPT, UR51, URZ, UPT ;  /* 0x000000ff3300728c */ /* 0x000fe2000bf45270 */
[----:B------:R-:W-:Y:S01]  /*5f20*/  ISETP.NE.U32.AND P3, PT, RZ, UR38, PT ;  /* 0x00000026ff007c0c */ /* 0x000fe2000bf65070 */
[----:B------:R-:W-:Y:S01]  /*5f30*/  UISETP.NE.U32.AND UP1, UPT, UR44, URZ, UPT ;  /* 0x000000ff2c00728c */ /* 0x000fe2000bf25070 */
[----:B------:R-:W-:Y:S01]  /*5f40*/  ISETP.NE.AND.EX P4, PT, R85, RZ, PT, P4 ;  /* 0x000000ff5500720c */ /* 0x000fe20003f85340 */
[----:B------:R-:W-:Y:S01]  /*5f50*/  UPLOP3.LUT UP0, UPT, UPT, UPT, UPT, 0x40, 0x4 ;  /* 0x000000000004789c */ /* 0x000fe20003f0e870 */
[----:B------:R-:W-:Y:S01]  /*5f60*/  ISETP.NE.AND.EX P3, PT, RZ, UR39, PT, P3 ;  /* 0x00000027ff007c0c */ /* 0x000fe2000bf65330 */
[----:B------:R-:W-:Y:S01]  /*5f70*/  UISETP.NE.AND.EX UP1, UPT, UR45, URZ, UPT, UP1 ;  /* 0x000000ff2d00728c */ /* 0x000fe2000bf25310 */
[----:B------:R-:W-:Y:S04]  /*5f80*/  PLOP3.LUT P1, PT, PT, PT, UP2, 0x80, 0x8 ;  /* 0x000000000008781c */ /* 0x000fe80003f2f028 */
[----:B------:R-:W-:Y:S06]  /*5f90*/  @UP2 UPLOP3.LUT UP0, UPT, UPT, UPT, UP1, 0x80, 0x8 ;  /* 0x000000000008289c */ /* 0x000fec0003f0f010 */
[----:B------:R-:W-:Y:S01]  /*5fa0*/  PLOP3.LUT P0, PT, PT, PT, UP0, 0x80, 0x8 ;  /* 0x000000000008781c */ /* 0x000fe20003f0f008 */
[----:B------:R-:W-:Y:S01]  /*5fb0*/  @!UPT UIADD3 URZ, UPT, UPT, URZ, URZ, URZ ;  /* 0x000000fffffff290 */ /* 0x000fe2000fffe0ff */
[----:B------:R-:W-:Y:S11]  /*5fc0*/  BRA.U !UP1, `(.L_x_104) ;  /* 0x0000000109387547 */ /* 0x000ff6000b800000 */
[----:B------:R-:W-:Y:S01]  /*5fd0*/  UISETP.NE.U32.AND UP0, UPT, UR38, URZ, UPT ;  /* 0x000000ff2600728c */ /* 0x000fe2000bf05070 */
[----:B------:R-:W-:Y:S02]  /*5fe0*/  HFMA2 R0, -RZ, RZ, 0, 5.9604644775390625e-08 ;  /* 0x00000001ff007431 */ /* 0x000fe400000001ff */
[----:B------:R-:W-:Y:S01]  /*5ff0*/  IMAD.MOV.U32 R89, RZ, RZ, 0x1 ;  /* 0x00000001ff597424 */ /* 0x000fe200078e00ff */
[----:B------:R-:W-:Y:S06]  /*6000*/  UISETP.NE.AND.EX UP0, UPT, UR39, URZ, UPT, UP0 ;  /* 0x000000ff2700728c */ /* 0x000fec000bf05300 */
        /* <DEDUP_REMOVED lines=9> */
[----:B-12---:R-:W-:Y:S02]  /*60a0*/  @!P2 IMAD.U32 R48, RZ, RZ, UR4 ;  /* 0x00000004ff30ae24 */ /* 0x006fe4000f8e00ff */
.L_x_104:
[----:B------:R-:W-:Y:S05]  /*60b0*/  @!P4 BRA `(.L_x_105) ;  /* 0x000000000020c947 */ /* 0x000fea0003800000 */
[----:B------:R-:W-:Y:S04]  /*60c0*/  ISETP.NE.U32.AND P2, PT, R82, RZ, PT ;  /* 0x000000ff5200720c */ /* 0x000fe80003f45070 */
[----:B------:R-:W-:Y:S11]  /*60d0*/  ISETP.NE.AND.EX P2, PT, R83, RZ, PT, P2 ;  /* 0x000000ff5300720c */ /* 0x000ff60003f45320 */
[----:B------:R-:W-:Y:S02]  /*60e0*/  @!UPT UIADD3 URZ, UPT, UPT, URZ, URZ, URZ ;  /* 0x000000fffffff290 */ /* 0x000fe4000fffe0ff */
[----:B------:R-:W1:Y:S01]  /*60f0*/  @P2 LDC.64 R4, c[0x0][0x8a8] ;  /* 0x00022a00ff042b82 */ /* 0x000e620000000a00 */
[----:B------:R-:W-:Y:S04]  /*6100*/  @P2 IMAD R0, R84, UR36, RZ ;  /* 0x0000002454002c24 */ /* 0x000fe8000f8e02ff */
[----:B-1----:R-:W-:Y:S05]  /*6110*/  @P2 IMAD.WIDE R4, R0, 0x4, R4 ;  /* 0x0000000400042825 */ /* 0x002fea00078e0204 */
[----:B-----5:R1:W5:Y:S02]  /*6120*/  @P2 LDG.E R44, desc[UR46][R4.64] ;  /* 0x0000002e042c2981 */ /* 0x020364000c1e1900 */
[----:B-1----:R-:W2:Y:S02]  /*6130*/  @!P2 LDC R44, c[0x0][0x8a0] ;  /* 0x00022800ff2cab82 */ /* 0x002ea40000000800 */
.L_x_105:
[----:B-----5:R-:W-:Y:S01]  /*6140*/  ISETP.NE.AND P2, PT, R48, RZ, PT ;  /* 0x000000ff3000720c */ /* 0x020fe20003f45270 */
[----:B------:R-:W-:Y:S01]  /*6150*/  BSSY B1, `(.L_x_106) ;  /* 0x0000040000017945 */ /* 0x000fe20003800000 */
[----:B------:R-:W-:Y:S01]  /*6160*/  SEL R3, RZ, 0xffffffff, P3 ;  /* 0xffffffffff037807 */ /* 0x000fe20001800000 */
[----:B------:R-:W-:Y:S01]  /*6170*/  IMAD.MOV.U32 R54, RZ, RZ, 0x1 ;  /* 0x00000001ff367424 */ /* 0x000fe200078e00ff */
[----:B------:R-:W-:Y:S01]  /*6180*/  LOP3.LUT P3, RZ, R89, 0xff, RZ, 0xc0, !PT ;  /* 0x000000ff59ff7812 */ /* 0x000fe2000786c0ff */
[----:B------:R-:W-:Y:S01]  /*6190*/  IMAD R46, R47, 0x60, R2 ;  /* 0x000000602f2e7824 */ /* 0x000fe200078e0202 */
[----:B------:R-:W-:Y:S02]  /*61a0*/  @P1 SEL R0, RZ, 0xffffffff, P2 ;  /* 0xffffffffff001807 */ /* 0x000fe40001000000 */
[----:B------:R-:W-:Y:S02]  /*61b0*/  CS2R R58, SRZ ;  /* 0x00000000003a7805 */ /* 0x000fe4000001ff00 */
[----:B------:R-:W-:Y:S02]  /*61c0*/  LEA R5, R98, UR49, 0x3 ;  /* 0x0000003162057c11 */ /* 0x000fe4000f8e18ff */
[----:B------:R-:W-:Y:S02]  /*61d0*/  CS2R R56, SRZ ;  /* 0x0000000000387805 */ /* 0x000fe4000001ff00 */
[----:B------:R-:W-:Y:S02]  /*61e0*/  @P0 SEL R0, R3, R0, !P3 ;  /* 0x0000000003000207 */ /* 0x000fe40005800000 */
[----:B------:R-:W-:Y:S02]  /*61f0*/  CS2R R62, SRZ ;  /* 0x00000000003e7805 */ /* 0x000fe4000001ff00 */
[----:B------:R-:W-:Y:S02]  /*6200*/  LEA R103, R47, UR49, 0x3 ;  /* 0x000000312f677c11 */ /* 0x000fe4000f8e18ff */
[----:B------:R-:W-:Y:S02]  /*6210*/  CS2R R60, SRZ ;  /* 0x00000000003c7805 */ /* 0x000fe4000001ff00 */
[----:B------:R-:W-:Y:S02]  /*6220*/  @P1 LOP3.LUT R0, R0, 0x1, RZ, 0xc0, !PT ;  /* 0x0000000100001812 */ /* 0x000fe400078ec0ff */
[----:B------:R-:W-:Y:S02]  /*6230*/  SHF.L.U32 R4, R100, 0x1f, RZ ;  /* 0x0000001f64047819 */ /* 0x000fe400000006ff */
[----:B------:R-:W-:Y:S02]  /*6240*/  ISETP.NE.U32.OR P5, PT, R0, 0x1, !P1 ;  /* 0x000000010000780c */ /* 0x000fe40004fa5470 */
[----:B------:R-:W-:Y:S02]  /*6250*/  SEL R0, RZ, 0xffffffff, P2 ;  /* 0xffffffffff007807 */ /* 0x000fe40001000000 */
[----:B------:R-:W-:Y:S02]  /*6260*/  PLOP3.LUT P2, PT, PT, PT, UP1, 0x80, 0x8 ;  /* 0x000000000008781c */ /* 0x000fe40003f4f018 */
[----:B------:R-:W-:Y:S07]  /*6270*/  P2R R68, PR, RZ, 0x20 ;  /* 0x00000020ff447803 */ /* 0x000fee0000000000 */
[----:B------:R-:W-:Y:S04]  /*6280*/  @P5 SHF.L.U32 R6, R97, 0x1f, RZ ;  /* 0x0000001f61065819 */ /* 0x000fe800000006ff */
[----:B------:R-:W1:Y:S01]  /*6290*/  @P5 SYNCS.PHASECHK.TRANS64.TRYWAIT P1, [R5+URZ+0x50], R6 ;  /* 0x00005006050055a7 */ /* 0x000e6200080211ff */
[----:B------:R-:W-:Y:S04]  /*62a0*/  @P2 SEL R0, R3, R0, !P3 ;  /* 0x0000000003002207 */ /* 0x000fe80005800000 */
[----:B------:R-:W-:Y:S04]  /*62b0*/  LOP3.LUT R0, R0, 0x1, RZ, 0xc0, !PT ;  /* 0x0000000100007812 */ /* 0x000fe800078ec0ff */
[----:B------:R-:W-:Y:S04]  /*62c0*/  ISETP.NE.U32.AND P4, PT, R0, 0x1, PT ;  /* 0x000000010000780c */ /* 0x000fe80003f85070 */
[----:B------:R-:W-:Y:S01]  /*62d0*/  P2R R55, PR, RZ, 0x10 ;  /* 0x00000010ff377803 */ /* 0x000fe20000000000 */
[----:B------:R3:W4:Y:S01]  /*62e0*/  SYNCS.PHASECHK.TRANS64.TRYWAIT P0, [R103+URZ+0xb0], R4 ;  /* 0x0000b004670075a7 */ /* 0x00072200080011ff */
[----:B-1----:R-:W-:Y:S01]  /*62f0*/  @P5 SEL R54, RZ, 0x1, !P1 ;  /* 0x00000001ff365807 */ /* 0x002fe20004800000 */
[----:B---3--:R-:W-:Y:S06]  /*6300*/  @!P5 BRA `(.L_x_107) ;  /* 0x000000000090d947 */ /* 0x008fec0003800000 */
[----:B------:R-:W-:Y:S01]  /*6310*/  @P4 IMAD R6, R98, 0x1000, R93 ;  /* 0x0000100062064824 */ /* 0x000fe200078e025d */
[----:B------:R-:W-:Y:S01]  /*6320*/  LOP3.LUT P5, RZ, R94, 0x80, RZ, 0xc0, !PT ;  /* 0x000000805eff7812 */ /* 0x000fe200078ac0ff */
[----:B------:R-:W-:Y:S01]  /*6330*/  BSSY B0, `(.L_x_108) ;  /* 0x000000f000007945 */ /* 0x000fe20003800000 */
[----:B------:R-:W-:Y:S01]  /*6340*/  ISETP.NE.AND P2, PT, R54, RZ, PT ;  /* 0x000000ff3600720c */ /* 0x000fe20003f45270 */
[----:B------:R-:W-:Y:S01]  /*6350*/  @P4 VIADD R0, R6, UR49 ;  /* 0x0000003106004c36 */ /* 0x000fe20008000000 */
[----:B------:R-:W-:Y:S02]  /*6360*/  PLOP3.LUT P1, PT, PT, PT, PT, 0x8, 0x80 ;  /* 0x000000000080781c */ /* 0x000fe40003f2e170 */
[----:B------:R-:W-:Y:S02]  /*6370*/  CS2R R62, SRZ ;  /* 0x00000000003e7805 */ /* 0x000fe4000001ff00 */
[----:B------:R-:W-:Y:S01]  /*6380*/  @P4 PLOP3.LUT P1, PT, P5, PT, PT, 0x80, 0x8 ;  /* 0x000000000008481c */ /* 0x000fe20002f2f070 */
[C---:B------:R-:W-:Y:S01]  /*6390*/  @P4 VIADD R3, R0.reuse, 0x10 ;  /* 0x0000001000034836 */ /* 0x040fe20000000000 */
[----:B------:R-:W-:Y:S02]  /*63a0*/  CS2R R60, SRZ ;  /* 0x00000000003c7805 */ /* 0x000fe4000001ff00 */
[----:B------:R-:W-:Y:S02]  /*63b0*/  CS2R R58, SRZ ;  /* 0x00000000003a7805 */ /* 0x000fe4000001ff00 */
[----:B------:R-:W-:Y:S07]  /*63c0*/  CS2R R56, SRZ ;  /* 0x0000000000387805 */ /* 0x000fee000001ff00 */
[----:B------:R-:W-:Y:S01]  /*63d0*/  @P1 VIADD R3, R0, 0xfffffff0 ;  /* 0xfffffff000031836 */ /* 0x000fe20000000000 */
[----:B------:R-:W-:Y:S06]  /*63e0*/  @P2 BRA `(.L_x_109) ;  /* 0x00000000000c2947 */ /* 0x000fec0003800000 */
[----:B------:R-:W-:Y:S04]  /*63f0*/  SHF.L.U32 R0, R97, 0x1f, RZ ;  /* 0x0000001f61007819 */ /* 0x000fe800000006ff */
[----:B------:R-:W1:Y:S02]  /*6400*/  SYNCS.PHASECHK.TRANS64.TRYWAIT P1, [R5+URZ+0x50], R0 ;  /* 0x00005000050075a7 */ /* 0x000e6400080211ff */
[----:B-1----:R-:W-:Y:S05]  /*6410*/  @!P1 BRA `(.L_x_110) ;  /* 0x0000003400b49947 */ /* 0x002fea0003800000 */
.L_x_109:
[----:B------:R-:W-:Y:S05]  /*6420*/  BSYNC B0 ;  /* 0x0000000000007941 */ /* 0x000fea0003800000 */
.L_x_108:
[----:B------:R-:W-:Y:S01]  /*6430*/  ISETP.NE.AND P1, PT, R55, RZ, PT ;  /* 0x000000ff3700720c */ /* 0x000fe20003f25270 */
[----:B-1----:R-:W-:Y:S02]  /*6440*/  VIADD R5, R5, 0x68 ;  /* 0x0000006805057836 */ /* 0x002fe40000000000 */
[----:B------:R-:W-:Y:S02]  /*6450*/  IMAD.U32 R0, RZ, RZ, UR37 ;  /* 0x00000025ff007e24 */ /* 0x000fe4000f8e00ff */
[----:B------:R-:W-:Y:S03]  /*6460*/  VIADD R98, R98, 0x1 ;  /* 0x0000000162627836 */ /* 0x000fe60000000000 */
[----:B------:R-:W-:Y:S05]  /*6470*/  PRMT R0, R0, 0x654, R5 ;  /* 0x0000065400007816 */ /* 0x000fea0000000005 */
[----:B------:R1:W3:Y:S04]  /*6480*/  @P1 LDS.128 R60, [R6+UR49+0x200] ;  /* 0x00020031063c1984 */ /* 0x0002e80008000c00 */
[----:B------:R1:W1:Y:S01]  /*6490*/  @P1 LDS.128 R56, [R3+0x200] ;  /* 0x0002000003381984 */ /* 0x0002620000000c00 */
[C---:B------:R-:W-:Y:S01]  /*64a0*/  ISETP.NE.AND P1, PT, R98.reuse, 0x3, PT ;  /* 0x000000036200780c */ /* 0x040fe20003f25270 */
[----:B------:R-:W-:Y:S01]  /*64b0*/  @!PT LDS RZ, [RZ] ;  /* 0x00000000fffff984 */ /* 0x000fe20000000800 */
[----:B------:R-:W-:Y:S01]  /*64c0*/  @!PT LDS RZ, [RZ] ;  /* 0x00000000fffff984 */ /* 0x000fe20000000800 */
[----:B------:R-:W-:Y:S01]  /*64d0*/  @!PT LDS RZ, [RZ] ;  /* 0x00000000fffff984 */ /* 0x000fe20000000800 */
[----:B------:R-:W-:Y:S01]  /*64e0*/  @!PT LDS RZ, [RZ] ;  /* 0x00000000fffff984 */ /* 0x000fe20000000800 */
[----:B------:R5:W-:Y:S06]  /*64f0*/  MEMBAR.ALL.CTA ;  /* 0x0000000000007992 */ /* 0x000bec0000008000 */
[----:B-----5:R-:W5:Y:S01]  /*6500*/  FENCE.VIEW.ASYNC.S ;  /* 0x00000000000073c6 */ /* 0x020f620000000000 */
[----:B------:R-:W-:Y:S01]  /*6510*/  SEL R98, R98, RZ, P1 ;  /* 0x000000ff62627207 */ /* 0x000fe20000800000 */
[----:B-----5:R5:W-:Y:S02]  /*6520*/  SYNCS.ARRIVE.TRANS64.RED.A1T0 RZ, [R0+URZ], RZ ;  /* 0x000000ff00ff79a7 */ /* 0x020be400081004ff */
[----:B-----5:R-:W-:Y:S04]  /*6530*/  SEL R0, RZ, 0x1, P1 ;  /* 0x00000001ff007807 */ /* 0x020fe80000800000 */
[----:B---3--:R-:W-:Y:S02]  /*6540*/  LOP3.LUT R97, R97, R0, RZ, 0x3c, !PT ;  /* 0x0000000061617212 */ /* 0x008fe400078e3cff */
.L_x_107:
[----:B------:R-:W-:Y:S05]  /*6550*/  BSYNC B1 ;  /* 0x0000000000017941 */ /* 0x000fea0003800000 */
.L_x_106:
[----:B------:R-:W-:Y:S04]  /*6560*/  SHF.R.U32.HI R0, RZ, 0x15, R46 ;  /* 0x00000015ff007819 */ /* 0x000fe8000001162e */
[----:B------:R-:W-:Y:S01]  /*6570*/  LOP3.LUT P1, RZ, R0, 0x3, R95, 0x48, !PT ;  /* 0x0000000300ff7812 */ /* 0x000fe2000782485f */
[----:B------:R-:W-:Y:S01]  /*6580*/  @!UPT UIADD3 URZ, UPT, UPT, URZ, URZ, URZ ;  /* 0x000000fffffff290 */ /* 0x000fe2000fffe0ff */
[----:B----4-:R-:W-:Y:S11]  /*6590*/  @P0 BRA `(.L_x_111) ;  /* 0x0000000000080947 */ /* 0x010ff60003800000 */
[----:B------:R-:W3:Y:S02]  /*65a0*/  SYNCS.PHASECHK.TRANS64.TRYWAIT P0, [R103+URZ+0xb0], R4 ;  /* 0x0000b004670075a7 */ /* 0x000ee400080011ff */
[----:B---3--:R-:W-:Y:S05]  /*65b0*/  @!P0 BRA `(.L_x_112) ;  /* 0x0000003400608947 */ /* 0x008fea0003800000 */
.L_x_111:
[----:B------:R-:W-:Y:S05]  /*65c0*/  @!P1 BRA `(.L_x_113) ;  /* 0x0000000000409947 */ /* 0x000fea0003800000 */
[----:B------:R-:W4:Y:S01]  /*65d0*/  LDCU.64 UR8, c[0x4][0x78] ;  /* 0x01000f00ff0877ac */ /* 0x000f220008000a00 */
[----:B------:R-:W-:Y:S01]  /*65e0*/  MOV R15, 0x0 ;  /* 0x00000000000f7802 */ /* 0x000fe20000000f00 */
[----:B------:R-:W-:Y:S02]  /*65f0*/  HFMA2 R12, -RZ, RZ, 0, 5.9604644775390625e-08 ;  /* 0x00000001ff0c7431 */ /* 0x000fe400000001ff */
[----:B------:R-:W-:Y:S02]  /*6600*/  IMAD.MOV.U32 R8, RZ, RZ, 0x192 ;  /* 0x00000192ff087424 */ /* 0x000fe400078e00ff */
[----:B------:R-:W-:Y:S01]  /*6610*/  IMAD.MOV.U32 R13, RZ, RZ, RZ ;  /* 0x000000ffff0d7224 */ /* 0x000fe200078e00ff */
[----:B------:R-:W5:Y:S01]  /*6620*/  LDCU.64 UR6, c[0x4][0x80] ;  /* 0x01001000ff0677ac */ /* 0x000f620008000a00 */
[----:B------:R-:W2:Y:S01]  /*6630*/  LDC.64 R14, c[0x4][R15] ;  /* 0x010000000f0e7b82 */ /* 0x000ea20000000a00 */
[----:B------:R-:W1:Y:S01]  /*6640*/  LDCU.64 UR4, c[0x4][0x18] ;  /* 0x01000300ff0477ac */ /* 0x000e620008000a00 */
[----:B----4-:R-:W-:Y:S01]  /*6650*/  MOV R5, UR9 ;  /* 0x0000000900057c02 */ /* 0x010fe20008000f00 */
[----:B---3--:R-:W-:Y:S01]  /*6660*/  IMAD.U32 R4, RZ, RZ, UR8 ;  /* 0x00000008ff047e24 */ /* 0x008fe2000f8e00ff */
[----:B-----5:R-:W-:Y:S01]  /*6670*/  MOV R7, UR7 ;  /* 0x0000000700077c02 */ /* 0x020fe20008000f00 */
[----:B-1----:R-:W-:Y:S01]  /*6680*/  IMAD.U32 R6, RZ, RZ, UR6 ;  /* 0x00000006ff067e24 */ /* 0x002fe2000f8e00ff */
[----:B------:R-:W-:Y:S01]  /*6690*/  MOV R11, UR5 ;  /* 0x00000005000b7c02 */ /* 0x000fe20008000f00 */
[----:B------:R-:W-:Y:S02]  /*66a0*/  IMAD.U32 R10, RZ, RZ, UR4 ;  /* 0x00000004ff0a7e24 */ /* 0x000fe4000f8e00ff */
[----:B------:R-:W-:Y:S07]  /*66b0*/  LEPC R20, `(.L_x_113) ;  /* 0x000000001014794e */ /* 0x000fee0000000000 */
[----:B--2---:R-:W-:Y:S05]  /*66c0*/  CALL.ABS.NOINC R14 ;  /* 0x000000000e007343 */ /* 0x004fea0003c00000 */
.L_x_113:
[----:B------:R-:W-:Y:S01]  /*66d0*/  ISETP.NE.AND P0, PT, R101, RZ, PT ;  /* 0x000000ff6500720c */ /* 0x000fe20003f05270 */
[----:B------:R-:W-:Y:S05]  /*66e0*/  WARPSYNC.ALL ;  /* 0x0000000000007948 */ /* 0x000fea0003800000 */
[----:B------:R-:W-:Y:S01]  /*66f0*/  IMAD.SHL.U32 R52, R61, 0x100, RZ ;  /* 0x000001003d347824 */ /* 0x000fe200078e00ff */
[----:B------:R-:W-:Y:S01]  /*6700*/  R2UR UR4, R46 ;  /* 0x000000002e0472ca */ /* 0x000fe200000e0000 */
[----:B-1----:R-:W-:Y:S01]  /*6710*/  IMAD.SHL.U32 R53, R56, 0x100, RZ ;  /* 0x0000010038357824 */ /* 0x002fe200078e00ff */
[C---:B------:R-:W-:Y:S01]  /*6720*/  SHF.L.U32 R50, R60.reuse, 0x10, RZ ;  /* 0x000000103c327819 */ /* 0x040fe200000006ff */
[----:B------:R-:W-:Y:S01]  /*6730*/  USHF.L.U32 UR8, UR54, 0xc, URZ ;  /* 0x0000000c36087899 */ /* 0x000fe200080006ff */
[C---:B------:R-:W-:Y:S01]  /*6740*/  PRMT R49, R60.reuse, 0x8880, RZ ;  /* 0x000088803c317816 */ /* 0x040fe200000000ff */
[----:B------:R-:W-:Y:S01]  /*6750*/  HFMA2 R105, -RZ, RZ, 0, 9.5367431640625e-07 ;  /* 0x00000010ff697431 */ /* 0x000fe200000001ff */
[----:B------:R-:W-:Y:S01]  /*6760*/  SHF.R.S32.HI R50, RZ, 0x18, R50 ;  /* 0x00000018ff327819 */ /* 0x000fe20000011432 */
[----:B------:R-:W-:Y:S01]  /*6770*/  BSSY.RECONVERGENT B0, `(.L_x_114) ;  /* 0x000009b000007945 */ /* 0x000fe20003800200 */
[----:B------:R-:W-:Y:S02]  /*6780*/  SHF.L.U32 R51, R60, 0x8, RZ ;  /* 0x000000083c337819 */ /* 0x000fe400000006ff */
[----:B------:R-:W-:Y:S02]  /*6790*/  LOP3.LUT R69, R93, UR8, RZ, 0xfc, !PT ;  /* 0x000000085d457c12 */ /* 0x000fe4000f8efcff */
[----:B------:R-:W-:Y:S01]  /*67a0*/  LOP3.LUT P6, RZ, R94, 0x80, RZ, 0xc0, !PT ;  /* 0x000000805eff7812 */ /* 0x000fe200078cc0ff */
[----:B---3--:R-:W2:Y:S01]  /*67b0*/  LDTM.x32 R4, tmem[UR4] ;  /* 0x00000004000479ee */ /* 0x008ea200082c0000 */
[----:B------:R-:W-:Y:S02]  /*67c0*/  IADD3 R76, PT, PT, R69, UR49, RZ ;  /* 0x00000031454c7c10 */ /* 0x000fe4000fffe0ff */
[----:B------:R-:W-:Y:S02]  /*67d0*/  SEL R105, R105, 0xfffffff0, !P6 ;  /* 0xfffffff069697807 */ /* 0x000fe40007000000 */
[----:B------:R-:W-:Y:S02]  /*67e0*/  SHF.R.S32.HI R53, RZ, 0x18, R53 ;  /* 0x00000018ff357819 */ /* 0x000fe40000011435 */
[----:B------:R-:W-:Y:S01]  /*67f0*/  IADD3 R77, PT, PT, R76, R105, RZ ;  /* 0x000000694c4d7210 */ /* 0x000fe20007ffe0ff */
[C---:B--2---:R-:W-:Y:S02]  /*6800*/  IMAD R0, R44.reuse, R4, RZ ;  /* 0x000000042c007224 */ /* 0x044fe400078e02ff */
[C---:B------:R-:W-:Y:S02]  /*6810*/  IMAD R3, R44.reuse, R5, RZ ;  /* 0x000000052c037224 */ /* 0x040fe400078e02ff */
[----:B------:R-:W-:Y:S01]  /*6820*/  IMAD R0, R49, R48, R0 ;  /* 0x0000003031007224 */ /* 0x000fe200078e0200 */
[----:B------:R-:W-:Y:S01]  /*6830*/  SHF.R.S32.HI R49, RZ, 0x18, R51 ;  /* 0x00000018ff317819 */ /* 0x000fe20000011433 */
[----:B------:R-:W-:Y:S01]  /*6840*/  IMAD R6, R44, R6, RZ ;  /* 0x000000062c067224 */ /* 0x000fe200078e02ff */
[----:B------:R-:W-:Y:S01]  /*6850*/  SHF.L.U32 R51, R61, 0x10, RZ ;  /* 0x000000103d337819 */ /* 0x000fe200000006ff */
[-C--:B------:R-:W-:Y:S01]  /*6860*/  IMAD R3, R50, R48.reuse, R3 ;  /* 0x0000003032037224 */ /* 0x080fe200078e0203 */
[----:B------:R-:W-:Y:S01]  /*6870*/  SHF.R.S32.HI R50, RZ, 0x18, R60 ;  /* 0x00000018ff327819 */ /* 0x000fe2000001143c */
[----:B------:R-:W-:Y:S02]  /*6880*/  IMAD R7, R44, R7, RZ ;  /* 0x000000072c077224 */ /* 0x000fe400078e02ff */
[-C--:B------:R-:W-:Y:S01]  /*6890*/  IMAD R6, R49, R48.reuse, R6 ;  /* 0x0000003031067224 */ /* 0x080fe200078e0206 */
[----:B------:R-:W-:Y:S01]  /*68a0*/  PRMT R49, R61, 0x8880, RZ ;  /* 0x000088803d317816 */ /* 0x000fe200000000ff */
[----:B------:R-:W-:Y:S01]  /*68b0*/  IMAD R7, R50, R48, R7 ;  /* 0x0000003032077224 */ /* 0x000fe200078e0207 */
[----:B------:R-:W-:Y:S01]  /*68c0*/  SHF.R.S32.HI R50, RZ, 0x18, R51 ;  /* 0x00000018ff327819 */ /* 0x000fe20000011433 */
[C---:B------:R-:W-:Y:S01]  /*68d0*/  IMAD R4, R44.reuse, R8, RZ ;  /* 0x000000082c047224 */ /* 0x040fe200078e02ff */
[----:B------:R-:W-:Y:S01]  /*68e0*/  SHF.R.S32.HI R51, RZ, 0x18, R52 ;  /* 0x00000018ff337819 */ /* 0x000fe20000011434 */
[C---:B------:R-:W-:Y:S01]  /*68f0*/  IMAD R5, R44.reuse, R9, RZ ;  /* 0x000000092c057224 */ /* 0x040fe200078e02ff */
[----:B------:R-:W-:Y:S01]  /*6900*/  I2IP.S8.S32.SAT R64, R7, R6, RZ ;  /* 0x0000000607407239 */ /* 0x000fe200000014ff */
[C---:B------:R-:W-:Y:S01]  /*6910*/  IMAD R10, R44.reuse, R10, RZ ;  /* 0x0000000a2c0a7224 */ /* 0x040fe200078e02ff */
[----:B------:R-:W-:Y:S01]  /*6920*/  SHF.R.S32.HI R52, RZ, 0x18, R61 ;  /* 0x00000018ff347819 */ /* 0x000fe2000001143d */
[----:B------:R-:W-:Y:S01]  /*6930*/  IMAD R4, R49, R48, R4 ;  /* 0x0000003031047224 */ /* 0x000fe200078e0204 */
[----:B------:R-:W-:Y:S01]  /*6940*/  I2IP.S8.S32.SAT R64, R3, R0, R64 ;  /* 0x0000000003407239 */ /* 0x000fe20000001440 */
[----:B------:R-:W-:Y:S01]  /*6950*/  IMAD R11, R44, R11, RZ ;  /* 0x0000000b2c0b7224 */ /* 0x000fe200078e02ff */
[----:B------:R-:W-:Y:S01]  /*6960*/  PRMT R49, R62, 0x8880, RZ ;  /* 0x000088803e317816 */ /* 0x000fe200000000ff */
[----:B------:R-:W-:Y:S01]  /*6970*/  IMAD R5, R50, R48, R5 ;  /* 0x0000003032057224 */ /* 0x000fe200078e0205 */
[----:B------:R-:W-:Y:S01]  /*6980*/  SHF.L.U32 R50, R62, 0x10, RZ ;  /* 0x000000103e327819 */ /* 0x000fe200000006ff */
[----:B------:R-:W-:Y:S02]  /*6990*/  IMAD R8, R44, R12, RZ ;  /* 0x0000000c2c087224 */ /* 0x000fe400078e02ff */
[-C--:B------:R-:W-:Y:S01]  /*69a0*/  IMAD R10, R51, R48.reuse, R10 ;  /* 0x00000030330a7224 */ /* 0x080fe200078e020a */
[----:B------:R-:W-:Y:S01]  /*69b0*/  SHF.L.U32 R51, R62, 0x8, RZ ;  /* 0x000000083e337819 */ /* 0x000fe200000006ff */
[-C--:B------:R-:W-:Y:S01]  /*69c0*/  IMAD R11, R52, R48.reuse, R11 ;  /* 0x00000030340b7224 */ /* 0x080fe200078e020b */
[----:B------:R-:W-:Y:S01]  /*69d0*/  SHF.R.S32.HI R50, RZ, 0x18, R50 ;  /* 0x00000018ff327819 */ /* 0x000fe20000011432 */
[C---:B------:R-:W-:Y:S01]  /*69e0*/  IMAD R9, R44.reuse, R13, RZ ;  /* 0x0000000d2c097224 */ /* 0x040fe200078e02ff */
[----:B------:R-:W-:Y:S01]  /*69f0*/  PRMT R52, R63, 0x8880, RZ ;  /* 0x000088803f347816 */ /* 0x000fe200000000ff */
[----:B------:R-:W-:Y:S01]  /*6a00*/  IMAD R8, R49, R48, R8 ;  /* 0x0000003031087224 */ /* 0x000fe200078e0208 */
[----:B------:R-:W-:Y:S01]  /*6a10*/  SHF.R.S32.HI R49, RZ, 0x18, R51 ;  /* 0x00000018ff317819 */ /* 0x000fe20000011433 */
[C---:B------:R-:W-:Y:S01]  /*6a20*/  IMAD R14, R44.reuse, R14, RZ ;  /* 0x0000000e2c0e7224 */ /* 0x040fe200078e02ff */
[----:B------:R-:W-:Y:S01]  /*6a30*/  SHF.R.S32.HI R51, RZ, 0x18, R62 ;  /* 0x00000018ff337819 */ /* 0x000fe2000001143e */
[----:B------:R-:W-:Y:S01]  /*6a40*/  IMAD R15, R44, R15, RZ ;  /* 0x0000000f2c0f7224 */ /* 0x000fe200078e02ff */
[----:B------:R-:W-:Y:S01]  /*6a50*/  I2IP.S8.S32.SAT R65, R11, R10, RZ ;  /* 0x0000000a0b417239 */ /* 0x000fe200000014ff */
[----:B------:R-:W-:Y:S02]  /*6a60*/  IMAD R9, R50, R48, R9 ;  /* 0x0000003032097224 */ /* 0x000fe400078e0209 */
[----:B------:R-:W-:Y:S01]  /*6a70*/  IMAD.U32 R50, R63, 0x10000, RZ ;  /* 0x000100003f327824 */ /* 0x000fe200078e00ff */
[----:B------:R-:W-:Y:S01]  /*6a80*/  I2IP.S8.S32.SAT R65, R5, R4, R65 ;  /* 0x0000000405417239 */ /* 0x000fe20000001441 */
[----:B------:R-:W-:Y:S01]  /*6a90*/  IMAD R14, R49, R48, R14 ;  /* 0x00000030310e7224 */ /* 0x000fe200078e020e */
[----:B------:R-:W-:Y:S01]  /*6aa0*/  MOV R49, R52 ;  /* 0x0000003400317202 */ /* 0x000fe20000000f00 */
[C---:B------:R-:W-:Y:S01]  /*6ab0*/  IMAD R12, R44.reuse, R16, RZ ;  /* 0x000000102c0c7224 */ /* 0x040fe200078e02ff */
[----:B------:R-:W-:Y:S01]  /*6ac0*/  SHF.R.S32.HI R50, RZ, 0x18, R50 ;  /* 0x00000018ff327819 */ /* 0x000fe20000011432 */
[-C--:B------:R-:W-:Y:S01]  /*6ad0*/  IMAD R15, R51, R48.reuse, R15 ;  /* 0x00000030330f7224 */ /* 0x080fe200078e020f */
[----:B------:R-:W-:Y:S01]  /*6ae0*/  SHF.L.U32 R51, R63, 0x8, RZ ;  /* 0x000000083f337819 */ /* 0x000fe200000006ff */
[----:B------:R-:W-:Y:S01]  /*6af0*/  IMAD R13, R44, R17, RZ ;  /* 0x000000112c0d7224 */ /* 0x000fe200078e02ff */
[----:B------:R-:W-:Y:S01]  /*6b00*/  PRMT R52, R56, 0x8880, RZ ;  /* 0x0000888038347816 */ /* 0x000fe200000000ff */
[----:B------:R-:W-:Y:S01]  /*6b10*/  IMAD R12, R49, R48, R12 ;  /* 0x00000030310c7224 */ /* 0x000fe200078e020c */
[----:B------:R-:W-:Y:S01]  /*6b20*/  SHF.R.S32.HI R49, RZ, 0x18, R51 ;  /* 0x00000018ff317819 */ /* 0x000fe20000011433 */
[----:B------:R-:W-:Y:S01]  /*6b30*/  IMAD R18, R44, R18, RZ ;  /* 0x000000122c127224 */ /* 0x000fe200078e02ff */
[----:B------:R-:W-:Y:S01]  /*6b40*/  I2IP.S8.S32.SAT R66, R15, R14, RZ ;  /* 0x0000000e0f427239 */ /* 0x000fe200000014ff */
[-C--:B------:R-:W-:Y:S01]  /*6b50*/  IMAD R13, R50, R48.reuse, R13 ;  /* 0x00000030320d7224 */ /* 0x080fe200078e020d */
[----:B------:R-:W-:Y:S01]  /*6b60*/  SHF.L.U32 R51, R56, 0x10, RZ ;  /* 0x0000001038337819 */ /* 0x000fe200000006ff */
[C---:B------:R-:W-:Y:S01]  /*6b70*/  IMAD R19, R44.reuse, R19, RZ ;  /* 0x000000132c137224 */ /* 0x040fe200078e02ff */
[----:B------:R-:W-:Y:S01]  /*6b80*/  SHF.R.S32.HI R50, RZ, 0x18, R63 ;  /* 0x00000018ff327819 */ /* 0x000fe2000001143f */
[----:B------:R-:W-:Y:S01]  /*6b90*/  IMAD R18, R49, R48, R18 ;  /* 0x0000003031127224 */ /* 0x000fe200078e0212 */
[----:B------:R-:W-:Y:S01]  /*6ba0*/  MOV R49, R52 ;  /* 0x0000003400317202 */ /* 0x000fe20000000f00 */
[C---:B------:R-:W-:Y:S01]  /*6bb0*/  IMAD R16, R44.reuse, R20, RZ ;  /* 0x000000142c107224 */ /* 0x040fe200078e02ff */
[----:B------:R-:W-:Y:S01]  /*6bc0*/  SHF.R.S32.HI R51, RZ, 0x18, R51 ;  /* 0x00000018ff337819 */ /* 0x000fe20000011433 */
[----:B------:R-:W-:Y:S01]  /*6bd0*/  IMAD R17, R44, R21, RZ ;  /* 0x000000152c117224 */ /* 0x000fe200078e02ff */
[----:B------:R-:W-:Y:S01]  /*6be0*/  I2IP.S8.S32.SAT R66, R9, R8, R66 ;  /* 0x0000000809427239 */ /* 0x000fe20000001442 */
[----:B------:R-:W-:Y:S01]  /*6bf0*/  IMAD R19, R50, R48, R19 ;  /* 0x0000003032137224 */ /* 0x000fe200078e0213 */
[----:B------:R-:W-:Y:S01]  /*6c00*/  SHF.R.S32.HI R50, RZ, 0x18, R56 ;  /* 0x00000018ff327819 */ /* 0x000fe20000011438 */
[C---:B------:R-:W-:Y:S02]  /*6c10*/  IMAD R22, R44.reuse, R22, RZ ;  /* 0x000000162c167224 */ /* 0x040fe400078e02ff */
[----:B------:R-:W-:Y:S01]  /*6c20*/  IMAD R16, R49, R48, R16 ;  /* 0x0000003031107224 */ /* 0x000fe200078e0210 */
[----:B------:R-:W-:Y:S01]  /*6c30*/  I2IP.S8.S32.SAT R67, R19, R18, RZ ;  /* 0x0000001213437239 */ /* 0x000fe200000014ff */
[----:B------:R-:W-:Y:S01]  /*6c40*/  IMAD R23, R44, R23, RZ ;  /* 0x000000172c177224 */ /* 0x000fe200078e02ff */
[----:B------:R-:W-:Y:S01]  /*6c50*/  PRMT R49, R57, 0x8880, RZ ;  /* 0x0000888039317816 */ /* 0x000fe200000000ff */
[----:B------:R-:W-:Y:S01]  /*6c60*/  IMAD R17, R51, R48, R17 ;  /* 0x0000003033117224 */ /* 0x000fe200078e0211 */
[----:B------:R-:W-:Y:S01]  /*6c70*/  I2IP.S8.S32.SAT R67, R13, R12, R67 ;  /* 0x0000000c0d437239 */ /* 0x000fe20000001443 */
[----:B------:R-:W-:Y:S01]  /*6c80*/  IMAD R22, R53, R48, R22 ;  /* 0x0000003035167224 */ /* 0x000fe200078e0216 */
[----:B------:R-:W-:Y:S01]  /*6c90*/  PRMT R51, R58, 0x8880, RZ ;  /* 0x000088803a337816 */ /* 0x000fe200000000ff */
[----:B------:R-:W-:Y:S01]  /*6ca0*/  IMAD R20, R44, R24, RZ ;  /* 0x000000182c147224 */ /* 0x000fe200078e02ff */
[----:B------:R-:W-:Y:S01]  /*6cb0*/  SHF.L.U32 R53, R58, 0x8, RZ ;  /* 0x000000083a357819 */ /* 0x000fe200000006ff */
[-C--:B------:R-:W-:Y:S01]  /*6cc0*/  IMAD R23, R50, R48.reuse, R23 ;  /* 0x0000003032177224 */ /* 0x080fe200078e0217 */
[----:B------:R-:W-:Y:S01]  /*6cd0*/  SHF.L.U32 R50, R57, 0x10, RZ ;  /* 0x0000001039327819 */ /* 0x000fe200000006ff */
[----:B------:R-:W-:Y:S01]  /*6ce0*/  IMAD R20, R49, R48, R20 ;  /* 0x0000003031147224 */ /* 0x000fe200078e0214 */
[----:B------:R-:W-:Y:S01]  /*6cf0*/  SHF.L.U32 R49, R57, 0x8, RZ ;  /* 0x0000000839317819 */ /* 0x000fe200000006ff */
[C---:B------:R-:W-:Y:S01]  /*6d00*/  IMAD R21, R44.reuse, R25, RZ ;  /* 0x000000192c157224 */ /* 0x040fe200078e02ff */
[----:B------:R-:W-:Y:S01]  /*6d10*/  SHF.R.S32.HI R50, RZ, 0x18, R50 ;  /* 0x00000018ff327819 */ /* 0x000fe20000011432 */
[----:B------:R-:W-:Y:S01]  /*6d20*/  IMAD R26, R44, R26, RZ ;  /* 0x0000001a2c1a7224 */ /* 0x000fe200078e02ff */
[----:B------:R-:W-:Y:S01]  /*6d30*/  SHF.R.S32.HI R49, RZ, 0x18, R49 ;  /* 0x00000018ff317819 */ /* 0x000fe20000011431 */
[----:B------:R-:W-:Y:S01]  /*6d40*/  IMAD.U32 R52, R58, 0x10000, RZ ;  /* 0x000100003a347824 */ /* 0x000fe200078e00ff */
[----:B------:R1:W-:Y:S01]  /*6d50*/  STS.128 [R69+UR49+0x3200], R64 ;  /* 0x0032004045007988 */ /* 0x0003e20008000c31 */
[----:B------:R-:W-:Y:S01]  /*6d60*/  IMAD R21, R50, R48, R21 ;  /* 0x0000003032157224 */ /* 0x000fe200078e0215 */
        /* <DEDUP_REMOVED lines=8> */
[----:B------:R-:W-:Y:S01]  /*6df0*/  SHF.R.S32.HI R49, RZ, 0x18, R53 ;  /* 0x00000018ff317819 */ /* 0x000fe20000011435 */
[-C--:B------:R-:W-:Y:S01]  /*6e00*/  IMAD R27, R50, R48.reuse, R27 ;  /* 0x00000030321b7224 */ /* 0x080fe200078e021b */
[----:B------:R-:W-:Y:S01]  /*6e10*/  SHF.R.S32.HI R50, RZ, 0x18, R58 ;  /* 0x00000018ff327819 */ /* 0x000fe2000001143a */
[----:B------:R-:W-:Y:S01]  /*6e20*/  IMAD R24, R51, R48, R24 ;  /* 0x0000003033187224 */ /* 0x000fe200078e0218 */
[----:B------:R-:W-:Y:S01]  /*6e30*/  SHF.L.U32 R53, R59, 0x10, RZ ;  /* 0x000000103b357819 */ /* 0x000fe200000006ff */
[----:B------:R-:W-:Y:S01]  /*6e40*/  IMAD R30, R44, R30, RZ ;  /* 0x0000001e2c1e7224 */ /* 0x000fe200078e02ff */
[----:B------:R-:W-:Y:S01]  /*6e50*/  I2IP.S8.S32.SAT R73, R27, R26, RZ ;  /* 0x0000001a1b497239 */ /* 0x000fe200000014ff */
[----:B------:R-:W-:Y:S01]  /*6e60*/  IMAD R25, R52, R48, R25 ;  /* 0x0000003034197224 */ /* 0x000fe200078e0219 */
[----:B------:R-:W-:Y:S01]  /*6e70*/  PRMT R52, R59, 0x8880, RZ ;  /* 0x000088803b347816 */ /* 0x000fe200000000ff */
[C---:B------:R-:W-:Y:S01]  /*6e80*/  IMAD R31, R44.reuse, R31, RZ ;  /* 0x0000001f2c1f7224 */ /* 0x040fe200078e02ff */
[----:B------:R-:W-:Y:S01]  /*6e90*/  I2IP.S8.S32.SAT R73, R21, R20, R73 ;  /* 0x0000001415497239 */ /* 0x000fe20000001449 */
[----:B------:R-:W-:Y:S01]  /*6ea0*/  IMAD R30, R49, R48, R30 ;  /* 0x00000030311e7224 */ /* 0x000fe200078e021e */
[----:B------:R-:W-:Y:S01]  /*6eb0*/  SHF.L.U32 R51, R59, 0x8, RZ ;  /* 0x000000083b337819 */ /* 0x000fe200000006ff */
[----:B------:R-:W-:Y:S02]  /*6ec0*/  IMAD R28, R44, R32, RZ ;  /* 0x000000202c1c7224 */ /* 0x000fe400078e02ff */
[----:B------:R-:W-:Y:S01]  /*6ed0*/  IMAD.MOV.U32 R49, RZ, RZ, R52 ;  /* 0x000000ffff317224 */ /* 0x000fe200078e0034 */
[----:B------:R-:W-:Y:S01]  /*6ee0*/  SHF.R.S32.HI R51, RZ, 0x18, R51 ;  /* 0x00000018ff337819 */ /* 0x000fe20000011433 */
[-C--:B------:R-:W-:Y:S01]  /*6ef0*/  IMAD R31, R50, R48.reuse, R31 ;  /* 0x00000030321f7224 */ /* 0x080fe200078e021f */
[----:B------:R-:W-:Y:S01]  /*6f00*/  SHF.R.S32.HI R50, RZ, 0x18, R53 ;  /* 0x00000018ff327819 */ /* 0x000fe20000011435 */
[C---:B------:R-:W-:Y:S01]  /*6f10*/  IMAD R29, R44.reuse, R33, RZ ;  /* 0x000000212c1d7224 */ /* 0x040fe200078e02ff */
[----:B------:R-:W-:Y:S01]  /*6f20*/  SHF.R.S32.HI R52, RZ, 0x18, R59 ;  /* 0x00000018ff347819 */ /* 0x000fe2000001143b */
[----:B------:R-:W-:Y:S01]  /*6f30*/  IMAD R28, R49, R48, R28 ;  /* 0x00000030311c7224 */ /* 0x000fe200078e021c */
[----:B------:R-:W-:Y:S01]  /*6f40*/  I2IP.S8.S32.SAT R70, R31, R30, RZ ;  /* 0x0000001e1f467239 */ /* 0x000fe200000014ff */
[----:B------:R-:W-:Y:S02]  /*6f50*/  IMAD R34, R44, R34, RZ ;  /* 0x000000222c227224 */ /* 0x000fe400078e02ff */
[----:B------:R-:W-:Y:S01]  /*6f60*/  IMAD R29, R50, R48, R29 ;  /* 0x00000030321d7224 */ /* 0x000fe200078e021d */
[----:B------:R-:W-:Y:S01]  /*6f70*/  I2IP.S8.S32.SAT R74, R25, R24, R70 ;  /* 0x00000018194a7239 */ /* 0x000fe20000001446 */
[----:B------:R-:W-:Y:S02]  /*6f80*/  IMAD R35, R44, R35, RZ ;  /* 0x000000232c237224 */ /* 0x000fe400078e02ff */
[-C--:B------:R-:W-:Y:S02]  /*6f90*/  IMAD R34, R51, R48.reuse, R34 ;  /* 0x0000003033227224 */ /* 0x080fe400078e0222 */
[----:B------:R-:W-:Y:S05]  /*6fa0*/  IMAD R35, R52, R48, R35 ;  /* 0x0000003034237224 */ /* 0x000fea00078e0223 */
[----:B------:R-:W-:Y:S04]  /*6fb0*/  I2IP.S8.S32.SAT R71, R35, R34, RZ ;  /* 0x0000002223477239 */ /* 0x000fe800000014ff */
[----:B------:R-:W-:Y:S05]  /*6fc0*/  I2IP.S8.S32.SAT R75, R29, R28, R71 ;  /* 0x0000001c1d4b7239 */ /* 0x000fea0000001447 */
[----:B------:R1:W-:Y:S01]  /*6fd0*/  STS.128 [R77+0x3200], R72 ;  /* 0x003200484d007388 */ /* 0x0003e20000000c00 */
[----:B------:R-:W-:Y:S01]  /*6fe0*/  @!PT LDS RZ, [RZ] ;  /* 0x00000000fffff984 */ /* 0x000fe20000000800 */
[----:B------:R-:W-:Y:S01]  /*6ff0*/  @!PT LDS RZ, [RZ] ;  /* 0x00000000fffff984 */ /* 0x000fe20000000800 */
[----:B------:R-:W-:Y:S01]  /*7000*/  @!PT LDS RZ, [RZ] ;  /* 0x00000000fffff984 */ /* 0x000fe20000000800 */
[----:B------:R-:W-:Y:S01]  /*7010*/  @!PT LDS RZ, [RZ] ;  /* 0x00000000fffff984 */ /* 0x000fe20000000800 */
[----:B------:R2:W-:Y:S07]  /*7020*/  MEMBAR.ALL.CTA ;  /* 0x0000000000007992 */ /* 0x0005ee0000008000 */
[----:B--2---:R-:W2:Y:S02]  /*7030*/  FENCE.VIEW.ASYNC.S ;  /* 0x00000000000073c6 */ /* 0x004ea40000000000 */
[----:B--2---:R-:W-:Y:S06]  /*7040*/  BAR.SYNC.DEFER_BLOCKING 0x1, 0x80 ;  /* 0x0042000000007b1d */ /* 0x004fec0000010000 */
[----:B------:R-:W-:Y:S05]  /*7050*/  @P0 BRA `(.L_x_115) ;  /* 0x0000000000300947 */ /* 0x000fea0003800000 */
[----:B------:R-:W-:Y:S02]  /*7060*/  UIADD3 UR10, UP0, UPT, UR52, 0x680, URZ ;  /* 0x00000680340a7890 */ /* 0x000fe4000ff1e0ff */
[----:B------:R-:W-:Y:S02]  /*7070*/  UIADD3 UR9, UPT, UPT, UR49, UR8, URZ ;  /* 0x0000000831097290 */ /* 0x000fe4000fffe0ff */
[----:B------:R-:W-:Y:S02]  /*7080*/  UIADD3.X UR11, UPT, UPT, URZ, UR53, URZ, UP0, !UPT ;  /* 0x00000035ff0b7290 */ /* 0x000fe400087fe4ff */
[----:B------:R-:W-:Y:S01]  /*7090*/  UIADD3 UR40, UPT, UPT, UR9, 0x3200, URZ ;  /* 0x0000320009287890 */ /* 0x000fe2000fffe0ff */
[----:B------:R-:W-:Y:S01]  /*70a0*/  UMOV UR43, UR36 ;  /* 0x00000024002b7c82 */ /* 0x000fe20008000000 */
[----:B------:R-:W-:Y:S02]  /*70b0*/  UIADD3 UR5, UPT, UPT, UR41, 0x60, URZ ;  /* 0x0000006029057890 */ /* 0x000fe4000fffe0ff */
[----:B------:R-:W-:Y:S01]  /*70c0*/  UIADD3 UR4, UPT, UPT, UR9, 0x3a00, URZ ;  /* 0x00003a0009047890 */ /* 0x000fe2000fffe0ff */
[----:B------:R-:W-:Y:S01]  /*70d0*/  UMOV UR6, UR42 ;  /* 0x0000002a00067c82 */ /* 0x000fe20008000000 */
[----:B------:R-:W-:Y:S03]  /*70e0*/  UMOV UR7, UR36 ;  /* 0x0000002400077c82 */ /* 0x000fe60008000000 */
[----:B------:R2:W-:Y:S04]  /*70f0*/  UTMASTG.3D [UR40], [UR10] ;  /* 0x000000280a0073b5 */ /* 0x0005e80008010000 */
[----:B------:R2:W-:Y:S02]  /*7100*/  UTMASTG.3D [UR4], [UR10] ;  /* 0x000000040a0073b5 */ /* 0x0005e40008010000 */
[----:B--2---:R0:W-:Y:S02]  /*7110*/  UTMACMDFLUSH ;  /* 0x00000000000079b7 */ /* 0x0041e40000000000 */
.L_x_115:
[----:B------:R-:W-:Y:S05]  /*7120*/  BSYNC.RECONVERGENT B0 ;  /* 0x0000000000007941 */ /* 0x000fea0003800200 */
.L_x_114:
[----:B------:R-:W-:Y:S01]  /*7130*/  UIADD3 UR40, UPT, UPT, UR54, 0x1, URZ ;  /* 0x0000000136287890 */ /* 0x000fe2000fffe0ff */
[----:B------:R-:W-:Y:S01]  /*7140*/  ISETP.NE.AND P1, PT, R68, RZ, PT ;  /* 0x000000ff4400720c */ /* 0x000fe20003f25270 */
[----:B------:R-:W-:Y:S01]  /*7150*/  BSSY.RECONVERGENT B0, `(.L_x_116) ;  /* 0x0000007000007945 */ /* 0x000fe20003800200 */
[----:B------:R-:W-:Y:S01]  /*7160*/  LEA R4, R98, UR49, 0x3 ;  /* 0x0000003162047c11 */ /* 0x000fe2000f8e18ff */
[----:B------:R-:W-:Y:S04]  /*7170*/  UISETP.NE.AND UP0, UPT, UR40, 0x2, UPT ;  /* 0x000000022800788c */ /* 0x000fe8000bf05270 */
[----:B------:R-:W-:Y:S06]  /*7180*/  USEL UR40, UR40, URZ, UP0 ;  /* 0x000000ff28287287 */ /* 0x000fec0008000000 */
[----:B------:R-:W-:Y:S01]  /*7190*/  @P1 SHF.L.U32 R3, R97, 0x1f, RZ ;  /* 0x0000001f61031819 */ /* 0x000fe200000006ff */
[----:B------:R-:W-:Y:S05]  /*71a0*/  @P0 BRA `(.L_x_117) ;  /* 0x0000000000040947 */ /* 0x000fea0003800000 */
[----:B------:R-:W-:Y:S04]  /*71b0*/  DEPBAR.LE SB0, 0x1 ;  /* 0x000080400000791a */ /* 0x000fe80000000000 */
.L_x_117:
[----:B------:R-:W-:Y:S05]  /*71c0*/  BSYNC.RECONVERGENT B0 ;  /* 0x0000000000007941 */ /* 0x000fea0003800200 */
.L_x_116:
[----:B------:R-:W-:Y:S06]  /*71d0*/  BAR.SYNC.DEFER_BLOCKING 0x1, 0x80 ;  /* 0x0042000000007b1d */ /* 0x000fec0000010000 */
[----:B------:R-:W2:Y:S01]  /*71e0*/  @P1 SYNCS.PHASECHK.TRANS64.TRYWAIT P0, [R4+URZ+0x50], R3 ;  /* 0x00005003040015a7 */ /* 0x000ea200080011ff */
[----:B------:R-:W-:Y:S01]  /*71f0*/  BSSY B1, `(.L_x_118) ;  /* 0x0000020000017945 */ /* 0x000fe20003800000 */
[----:B--2---:R-:W-:Y:S03]  /*7200*/  @P1 SEL R54, RZ, 0x1, !P0 ;  /* 0x00000001ff361807 */ /* 0x004fe60004000000 */
[----:B------:R-:W-:Y:S05]  /*7210*/  @!P1 BRA `(.L_x_119) ;  /* 0x0000000000749947 */ /* 0x000fea0003800000 */
[----:B------:R-:W-:Y:S01]  /*7220*/  ISETP.NE.AND P1, PT, R55, RZ, PT ;  /* 0x000000ff3700720c */ /* 0x000fe20003f25270 */
[----:B------:R-:W-:Y:S01]  /*7230*/  BSSY B0, `(.L_x_120) ;  /* 0x0000009000007945 */ /* 0x000fe20003800000 */
[----:B------:R-:W-:Y:S11]  /*7240*/  ISETP.NE.AND P0, PT, R54, RZ, PT ;  /* 0x000000ff3600720c */ /* 0x000ff60003f05270 */
[----:B------:R-:W-:Y:S05]  /*7250*/  @P1 IMAD R0, R98, 0x1000, R93 ;  /* 0x0000100062001824 */ /* 0x000fea00078e025d */
[----:B------:R-:W-:Y:S05]  /*7260*/  @P1 IADD3 R6, PT, PT, R0, UR49, RZ ;  /* 0x0000003100061c10 */ /* 0x000fea000fffe0ff */
[----:B------:R-:W-:Y:S01]  /*7270*/  @P1 IMAD.IADD R5, R6, 0x1, R105 ;  /* 0x0000000106051824 */ /* 0x000fe200078e0269 */
[----:B------:R-:W-:Y:S06]  /*7280*/  @P0 BRA `(.L_x_121) ;  /* 0x00000000000c0947 */ /* 0x000fec0003800000 */
[----:B------:R-:W-:Y:S04]  /*7290*/  SHF.L.U32 R3, R97, 0x1f, RZ ;  /* 0x0000001f61037819 */ /* 0x000fe800000006ff */
[----:B------:R-:W2:Y:S02]  /*72a0*/  SYNCS.PHASECHK.TRANS64.TRYWAIT P0, [R4+URZ+0x50], R3 ;  /* 0x00005003040075a7 */ /* 0x000ea400080011ff */
[----:B--2---:R-:W-:Y:S05]  /*72b0*/  @!P0 BRA `(.L_x_122) ;  /* 0x0000002800348947 */ /* 0x004fea0003800000 */
.L_x_121:
[----:B------:R-:W-:Y:S05]  /*72c0*/  BSYNC B0 ;  /* 0x0000000000007941 */ /* 0x000fea0003800000 */
.L_x_120:
[----:B------:R-:W-:Y:S01]  /*72d0*/  ISETP.NE.AND P0, PT, R55, RZ, PT ;  /* 0x000000ff3700720c */ /* 0x000fe20003f05270 */
[----:B--2---:R-:W-:Y:S02]  /*72e0*/  VIADD R4, R4, 0x68 ;  /* 0x0000006804047836 */ /* 0x004fe40000000000 */
[----:B------:R-:W-:Y:S02]  /*72f0*/  IMAD.U32 R3, RZ, RZ, UR37 ;  /* 0x00000025ff037e24 */ /* 0x000fe4000f8e00ff */
[----:B------:R-:W-:Y:S03]  /*7300*/  VIADD R98, R98, 0x1 ;  /* 0x0000000162627836 */ /* 0x000fe60000000000 */
[----:B------:R-:W-:Y:S05]  /*7310*/  PRMT R3, R3, 0x654, R4 ;  /* 0x0000065403037816 */ /* 0x000fea0000000004 */
[----:B------:R2:W3:Y:S04]  /*7320*/  @P0 LDS.128 R60, [R0+UR49+0x200] ;  /* 0x00020031003c0984 */ /* 0x0004e80008000c00 */
[----:B------:R2:W4:Y:S01]  /*7330*/  @P0 LDS.128 R56, [R5+0x200] ;  /* 0x0002000005380984 */ /* 0x0005220000000c00 */
[C---:B------:R-:W-:Y:S01]  /*7340*/  ISETP.NE.AND P0, PT, R98.reuse, 0x3, PT ;  /* 0x000000036200780c */ /* 0x040fe20003f05270 */
[----:B------:R-:W-:Y:S01]  /*7350*/  @!PT LDS RZ, [RZ] ;  /* 0x00000000fffff984 */ /* 0x000fe20000000800 */
[----:B------:R-:W-:Y:S01]  /*7360*/  @!PT LDS RZ, [RZ] ;  /* 0x00000000fffff984 */ /* 0x000fe20000000800 */
[----:B------:R-:W-:Y:S01]  /*7370*/  @!PT LDS RZ, [RZ] ;  /* 0x00000000fffff984 */ /* 0x000fe20000000800 */
[----:B------:R-:W-:Y:S01]  /*7380*/  @!PT LDS RZ, [RZ] ;  /* 0x00000000fffff984 */ /* 0x000fe20000000800 */
[----:B------:R5:W-:Y:S06]  /*7390*/  MEMBAR.ALL.CTA ;  /* 0x0000000000007992 */ /* 0x000bec0000008000 */
[----:B-----5:R-:W5:Y:S01]  /*73a0*/  FENCE.VIEW.ASYNC.S ;  /* 0x00000000000073c6 */ /* 0x020f620000000000 */
[----:B------:R-:W-:Y:S02]  /*73b0*/  SEL R4, RZ, 0x1, P0 ;  /* 0x00000001ff047807 */ /* 0x000fe40000000000 */
[----:B------:R-:W-:Y:S02]  /*73c0*/  SEL R98, R98, RZ, P0 ;  /* 0x000000ff62627207 */ /* 0x000fe40000000000 */
[----:B------:R-:W-:Y:S01]  /*73d0*/  LOP3.LUT R97, R97, R4, RZ, 0x3c, !PT ;  /* 0x0000000461617212 */ /* 0x000fe200078e3cff */
[----:B-----5:R2:W-:Y:S06]  /*73e0*/  SYNCS.ARRIVE.TRANS64.RED.A1T0 RZ, [R3+URZ], RZ ;  /* 0x000000ff03ff79a7 */ /* 0x0205ec00081004ff */
.L_x_119:
[----:B------:R-:W-:Y:S05]  /*73f0*/  BSYNC B1 ;  /* 0x0000000000017941 */ /* 0x000fea0003800000 */
.L_x_118:
[----:B--2---:R-:W-:Y:S05]  /*7400*/  VIADD R0, R46, 0x20 ;  /* 0x000000202e007836 */ /* 0x004fea0000000000 */
[----:B------:R-:W-:Y:S04]  /*7410*/  SHF.R.U32.HI R0, RZ, 0x15, R0 ;  /* 0x00000015ff007819 */ /* 0x000fe80000011600 */
[----:B------:R-:W-:Y:S11]  /*7420*/  LOP3.LUT P0, RZ, R0, 0x3, R95, 0x48, !PT ;  /* 0x0000000300ff7812 */ /* 0x000ff6000780485f */
[----:B------:R-:W-:Y:S02]  /*7430*/  @!UPT UIADD3 URZ, UPT, UPT, URZ, URZ, URZ ;  /* 0x000000fffffff290 */ /* 0x000fe4000fffe0ff */
[----:B------:R-:W-:Y:S05]  /*7440*/  @!P0 BRA `(.L_x_123) ;  /* 0x0000000000408947 */ /* 0x000fea0003800000 */
[----:B------:R-:W2:Y:S01]  /*7450*/  LDCU.64 UR8, c[0x4][0x78] ;  /* 0x01000f00ff0877ac */ /* 0x000ea20008000a00 */
[----:B------:R-:W-:Y:S01]  /*7460*/  MOV R15, 0x0 ;  /* 0x00000000000f7802 */ /* 0x000fe20000000f00 */
[----:B------:R-:W-:Y:S02]  /*7470*/  HFMA2 R12, -RZ, RZ, 0, 5.9604644775390625e-08 ;  /* 0x00000001ff0c7431 */ /* 0x000fe400000001ff */
[----:B------:R-:W-:Y:S02]  /*7480*/  IMAD.MOV.U32 R8, RZ, RZ, 0x192 ;  /* 0x00000192ff087424 */ /* 0x000fe400078e00ff */
[----:B------:R-:W-:Y:S01]  /*7490*/  IMAD.MOV.U32 R13, RZ, RZ, RZ ;  /* 0x000000ffff0d7224 */ /* 0x000fe200078e00ff */
[----:B------:R-:W5:Y:S01]  /*74a0*/  LDCU.64 UR6, c[0x4][0x80] ;  /* 0x01001000ff0677ac */ /* 0x000f620008000a00 */
[----:B------:R-:W1:Y:S01]  /*74b0*/  LDC.64 R14, c[0x4][R15] ;  /* 0x010000000f0e7b82 */ /* 0x000e620000000a00 */
[----:B------:R-:W3:Y:S01]  /*74c0*/  LDCU.64 UR4, c[0x4][0x18] ;  /* 0x01000300ff0477ac */ /* 0x000ee20008000a00 */
[----:B--2---:R-:W-:Y:S01]  /*74d0*/  MOV R5, UR9 ;  /* 0x0000000900057c02 */ /* 0x004fe20008000f00 */
[----:B------:R-:W-:Y:S01]  /*74e0*/  IMAD.U32 R4, RZ, RZ, UR8 ;  /* 0x00000008ff047e24 */ /* 0x000fe2000f8e00ff */
[----:B-----5:R-:W-:Y:S01]  /*74f0*/  MOV R7, UR7 ;  /* 0x0000000700077c02 */ /* 0x020fe20008000f00 */
[----:B------:R-:W-:Y:S01]  /*7500*/  IMAD.U32 R6, RZ, RZ, UR6 ;  /* 0x00000006ff067e24 */ /* 0x000fe2000f8e00ff */
[----:B---3--:R-:W-:Y:S01]  /*7510*/  MOV R11, UR5 ;  /* 0x00000005000b7c02 */ /* 0x008fe20008000f00 */
[----:B------:R-:W-:Y:S02]  /*7520*/  IMAD.U32 R10, RZ, RZ, UR4 ;  /* 0x00000004ff0a7e24 */ /* 0x000fe4000f8e00ff */
[----:B------:R-:W-:Y:S07]  /*7530*/  LEPC R20, `(.L_x_123) ;  /* 0x000000001014794e */ /* 0x000fee0000000000 */
[----:B-1--4-:R-:W-:Y:S05]  /*7540*/  CALL.ABS.NOINC R14 ;  /* 0x000000000e007343 */ /* 0x012fea0003c00000 */
.L_x_123:
[----:B------:R-:W-:Y:S01]  /*7550*/  ISETP.NE.AND P0, PT, R101, RZ, PT ;  /* 0x000000ff6500720c */ /* 0x000fe20003f05270 */
[----:B------:R-:W-:Y:S05]  /*7560*/  WARPSYNC.ALL ;  /* 0x0000000000007948 */ /* 0x000fea0003800000 */
[----:B------:R-:W-:Y:S01]  /*7570*/  R2UR UR4, R46 ;  /* 0x000000002e0472ca */ /* 0x000fe200000e0000 */
[----:B------:R-:W-:Y:S01]  /*7580*/  USHF.L.U32 UR12, UR40, 0xc, URZ ;  /* 0x0000000c280c7899 */ /* 0x000fe200080006ff */
[C---:B---3--:R-:W-:Y:S01]  /*7590*/  SHF.L.U32 R50, R60.reuse, 0x10, RZ ;  /* 0x000000103c327819 */ /* 0x048fe200000006ff */
[----:B------:R-:W-:Y:S01]  /*75a0*/  BSSY.RECONVERGENT B0, `(.L_x_124) ;  /* 0x000009f000007945 */ /* 0x000fe20003800200 */
[C---:B------:R-:W-:Y:S02]  /*75b0*/  PRMT R49, R60.reuse, 0x8880, RZ ;  /* 0x000088803c317816 */ /* 0x040fe400000000ff */
[----:B------:R-:W-:Y:S02]  /*75c0*/  SHF.R.S32.HI R50, RZ, 0x18, R50 ;  /* 0x00000018ff327819 */ /* 0x000fe40000011432 */
[----:B------:R-:W-:Y:S02]  /*75d0*/  SHF.L.U32 R51, R60, 0x8, RZ ;  /* 0x000000083c337819 */ /* 0x000fe400000006ff */
[----:B------:R-:W-:Y:S02]  /*75e0*/  SHF.L.U32 R52, R61, 0x10, RZ ;  /* 0x000000103d347819 */ /* 0x000fe400000006ff */
[----:B-1----:R-:W-:Y:S01]  /*75f0*/  LOP3.LUT R69, R93, UR12, RZ, 0xfc, !PT ;  /* 0x0000000c5d457c12 */ /* 0x002fe2000f8efcff */
[----:B------:R-:W1:Y:S01]  /*7600*/  LDTM.x32 R4, tmem[UR4+0x20] ;  /* 0x00002004000479ee */ /* 0x000e6200082c0000 */
[----:B------:R-:W-:Y:S02]  /*7610*/  SHF.L.U32 R53, R63, 0x8, RZ ;  /* 0x000000083f357819 */ /* 0x000fe400000006ff */
[----:B------:R-:W-:Y:S02]  /*7620*/  IADD3 R76, PT, PT, R69, UR49, RZ ;  /* 0x00000031454c7c10 */ /* 0x000fe4000fffe0ff */
[----:B------:R-:W-:Y:S02]  /*7630*/  SHF.R.S32.HI R53, RZ, 0x18, R53 ;  /* 0x00000018ff357819 */ /* 0x000fe40000011435 */
[----:B------:R-:W-:Y:S01]  /*7640*/  IADD3 R78, PT, PT, R105, R76, RZ ;  /* 0x0000004c694e7210 */ /* 0x000fe20007ffe0ff */
[C---:B-1----:R-:W-:Y:S02]  /*7650*/  IMAD R0, R44.reuse, R4, RZ ;  /* 0x000000042c007224 */ /* 0x042fe400078e02ff */
[C---:B------:R-:W-:Y:S02]  /*7660*/  IMAD R3, R44.reuse, R5, RZ ;  /* 0x000000052c037224 */ /* 0x040fe400078e02ff */
[----:B------:R-:W-:Y:S01]  /*7670*/  IMAD R0, R49, R48, R0 ;  /* 0x0000003031007224 */ /* 0x000fe200078e0200 */
[----:B------:R-:W-:Y:S01]  /*7680*/  SHF.R.S32.HI R49, RZ, 0x18, R51 ;  /* 0x00000018ff317819 */ /* 0x000fe20000011433 */
[----:B------:R-:W-:Y:S01]  /*7690*/  IMAD R6, R44, R6, RZ ;  /* 0x000000062c067224 */ /* 0x000fe200078e02ff */
[----:B------:R-:W-:Y:S01]  /*76a0*/  PRMT R51, R61, 0x8880, RZ ;  /* 0x000088803d337816 */ /* 0x000fe200000000ff */
[-C--:B------:R-:W-:Y:S01]  /*76b0*/  IMAD R3, R50, R48.reuse, R3 ;  /* 0x0000003032037224 */ /* 0x080fe200078e0203 */
[----:B------:R-:W-:Y:S01]  /*76c0*/  SHF.R.S32.HI R50, RZ, 0x18, R60 ;  /* 0x00000018ff327819 */ /* 0x000fe2000001143c */
[----:B------:R-:W-:Y:S02]  /*76d0*/  IMAD R7, R44, R7, RZ ;  /* 0x000000072c077224 */ /* 0x000fe400078e02ff */
[-C--:B------:R-:W-:Y:S01]  /*76e0*/  IMAD R6, R49, R48.reuse, R6 ;  /* 0x0000003031067224 */ /* 0x080fe200078e0206 */
[----:B------:R-:W-:Y:S01]  /*76f0*/  MOV R49, R51 ;  /* 0x0000003300317202 */ /* 0x000fe20000000f00 */
[----:B------:R-:W-:Y:S01]  /*7700*/  IMAD R7, R50, R48, R7 ;  /* 0x0000003032077224 */ /* 0x000fe200078e0207 */
[----:B------:R-:W-:Y:S01]  /*7710*/  SHF.R.S32.HI R50, RZ, 0x18, R52 ;  /* 0x00000018ff327819 */ /* 0x000fe20000011434 */
[C---:B------:R-:W-:Y:S01]  /*7720*/  IMAD R4, R44.reuse, R8, RZ ;  /* 0x000000082c047224 */ /* 0x040fe200078e02ff */
[----:B------:R-:W-:Y:S01]  /*7730*/  SHF.L.U32 R51, R61, 0x8, RZ ;  /* 0x000000083d337819 */ /* 0x000fe200000006ff */
[C---:B------:R-:W-:Y:S01]  /*7740*/  IMAD R5, R44.reuse, R9, RZ ;  /* 0x000000092c057224 */ /* 0x040fe200078e02ff */
[----:B------:R-:W-:Y:S01]  /*7750*/  I2IP.S8.S32.SAT R64, R7, R6, RZ ;  /* 0x0000000607407239 */ /* 0x000fe200000014ff */
[----:B------:R-:W-:Y:S01]  /*7760*/  IMAD R4, R49, R48, R4 ;  /* 0x0000003031047224 */ /* 0x000fe200078e0204 */
[----:B------:R-:W-:Y:S01]  /*7770*/  SHF.R.S32.HI R49, RZ, 0x18, R51 ;  /* 0x00000018ff317819 */ /* 0x000fe20000011433 */
[----:B------:R-:W-:Y:S01]  /*7780*/  IMAD R10, R44, R10, RZ ;  /* 0x0000000a2c0a7224 */ /* 0x000fe200078e02ff */
[----:B------:R-:W-:Y:S01]  /*7790*/  I2IP.S8.S32.SAT R64, R3, R0, R64 ;  /* 0x0000000003407239 */ /* 0x000fe20000001440 */
[-C--:B------:R-:W-:Y:S01]  /*77a0*/  IMAD R5, R50, R48.reuse, R5 ;  /* 0x0000003032057224 */ /* 0x080fe200078e0205 */
[----:B------:R-:W-:Y:S01]  /*77b0*/  SHF.R.S32.HI R50, RZ, 0x18, R61 ;  /* 0x00000018ff327819 */ /* 0x000fe2000001143d */
[----:B------:R-:W-:Y:S01]  /*77c0*/  IMAD R11, R44, R11, RZ ;  /* 0x0000000b2c0b7224 */ /* 0x000fe200078e02ff */
[----:B------:R-:W-:Y:S01]  /*77d0*/  PRMT R52, R63, 0x8880, RZ ;  /* 0x000088803f347816 */ /* 0x000fe200000000ff */
[-C--:B------:R-:W-:Y:S01]  /*77e0*/  IMAD R10, R49, R48.reuse, R10 ;  /* 0x00000030310a7224 */ /* 0x080fe200078e020a */
[----:B------:R-:W-:Y:S01]  /*77f0*/  PRMT R49, R62, 0x8880, RZ ;  /* 0x000088803e317816 */ /* 0x000fe200000000ff */
[----:B------:R-:W-:Y:S01]  /*7800*/  IMAD R11, R50, R48, R11 ;  /* 0x00000030320b7224 */ /* 0x000fe200078e020b */
[----:B------:R-:W-:Y:S01]  /*7810*/  SHF.L.U32 R50, R62, 0x10, RZ ;  /* 0x000000103e327819 */ /* 0x000fe200000006ff */
[----:B------:R-:W-:Y:S02]  /*7820*/  IMAD R8, R44, R12, RZ ;  /* 0x0000000c2c087224 */ /* 0x000fe400078e02ff */
[----:B------:R-:W-:Y:S01]  /*7830*/  IMAD.SHL.U32 R51, R62, 0x100, RZ ;  /* 0x000001003e337824 */ /* 0x000fe200078e00ff */
[----:B------:R-:W-:Y:S01]  /*7840*/  SHF.R.S32.HI R50, RZ, 0x18, R50 ;  /* 0x00000018ff327819 */ /* 0x000fe20000011432 */
[C---:B------:R-:W-:Y:S01]  /*7850*/  IMAD R9, R44.reuse, R13, RZ ;  /* 0x0000000d2c097224 */ /* 0x040fe200078e02ff */
[----:B------:R-:W-:Y:S01]  /*7860*/  I2IP.S8.S32.SAT R65, R11, R10, RZ ;  /* 0x0000000a0b417239 */ /* 0x000fe200000014ff */
[----:B------:R-:W-:Y:S01]  /*7870*/  IMAD R8, R49, R48, R8 ;  /* 0x0000003031087224 */ /* 0x000fe200078e0208 */
[----:B------:R-:W-:Y:S01]  /*7880*/  SHF.R.S32.HI R49, RZ, 0x18, R51 ;  /* 0x00000018ff317819 */ /* 0x000fe20000011433 */
[----:B------:R-:W-:Y:S01]  /*7890*/  IMAD R14, R44, R14, RZ ;  /* 0x0000000e2c0e7224 */ /* 0x000fe200078e02ff */
[----:B------:R-:W-:Y:S01]  /*78a0*/  I2IP.S8.S32.SAT R65, R5, R4, R65 ;  /* 0x0000000405417239 */ /* 0x000fe20000001441 */
        /* <DEDUP_REMOVED lines=9> */
[----:B----4-:R-:W-:Y:S01]  /*7940*/  SHF.L.U32 R52, R58, 0x10, RZ ;  /* 0x000000103a347819 */ /* 0x010fe200000006ff */
[----:B------:R-:W-:Y:S01]  /*7950*/  IMAD R15, R50, R48, R15 ;  /* 0x00000030320f7224 */ /* 0x000fe200078e020f */
[----:B------:R-:W-:Y:S01]  /*7960*/  SHF.R.S32.HI R50, RZ, 0x18, R63 ;  /* 0x00000018ff327819 */ /* 0x000fe2000001143f */
[C---:B------:R-:W-:Y:S01]  /*7970*/  IMAD R18, R44.reuse, R18, RZ ;  /* 0x000000122c127224 */ /* 0x040fe200078e02ff */
[----:B------:R-:W-:Y:S01]  /*7980*/  SHF.R.S32.HI R52, RZ, 0x18, R52 ;  /* 0x00000018ff347819 */ /* 0x000fe20000011434 */
[----:B------:R-:W-:Y:S01]  /*7990*/  IMAD R12, R49, R48, R12 ;  /* 0x00000030310c7224 */ /* 0x000fe200078e020c */
[----:B------:R-:W-:Y:S01]  /*79a0*/  I2IP.S8.S32.SAT R66, R15, R14, RZ ;  /* 0x0000000e0f427239 */ /* 0x000fe200000014ff */
[----:B------:R-:W-:Y:S01]  /*79b0*/  IMAD R19, R44, R19, RZ ;  /* 0x000000132c137224 */ /* 0x000fe200078e02ff */
[----:B------:R-:W-:Y:S01]  /*79c0*/  PRMT R49, R56, 0x8880, RZ ;  /* 0x0000888038317816 */ /* 0x000fe200000000ff */
[----:B------:R-:W-:Y:S01]  /*79d0*/  IMAD R13, R51, R48, R13 ;  /* 0x00000030330d7224 */ /* 0x000fe200078e020d */
[----:B------:R-:W-:Y:S01]  /*79e0*/  I2IP.S8.S32.SAT R66, R9, R8, R66 ;  /* 0x0000000809427239 */ /* 0x000fe20000001442 */
[-C--:B------:R-:W-:Y:S02]  /*79f0*/  IMAD R18, R53, R48.reuse, R18 ;  /* 0x0000003035127224 */ /* 0x080fe400078e0212 */
[----:B------:R-:W-:Y:S01]  /*7a00*/  IMAD R19, R50, R48, R19 ;  /* 0x0000003032137224 */ /* 0x000fe200078e0213 */
[C---:B------:R-:W-:Y:S01]  /*7a10*/  SHF.L.U32 R50, R56.reuse, 0x10, RZ ;  /* 0x0000001038327819 */ /* 0x040fe200000006ff */
[----:B------:R-:W-:Y:S02]  /*7a20*/  IMAD.SHL.U32 R51, R56, 0x100, RZ ;  /* 0x0000010038337824 */ /* 0x000fe400078e00ff */
[C---:B------:R-:W-:Y:S01]  /*7a30*/  IMAD R16, R44.reuse, R20, RZ ;  /* 0x000000142c107224 */ /* 0x040fe200078e02ff */
[----:B------:R-:W-:Y:S01]  /*7a40*/  SHF.R.S32.HI R50, RZ, 0x18, R50 ;  /* 0x00000018ff327819 */ /* 0x000fe20000011432 */
[C---:B------:R-:W-:Y:S01]  /*7a50*/  IMAD R17, R44.reuse, R21, RZ ;  /* 0x000000152c117224 */ /* 0x040fe200078e02ff */
        /* <DEDUP_REMOVED lines=8> */
[----:B------:R-:W-:Y:S01]  /*7ae0*/  PRMT R50, R57, 0x8880, RZ ;  /* 0x0000888039327816 */ /* 0x000fe200000000ff */
[-C--:B------:R-:W-:Y:S01]  /*7af0*/  IMAD R22, R51, R48.reuse, R22 ;  /* 0x0000003033167224 */ /* 0x080fe200078e0216 */
[----:B------:R-:W-:Y:S01]  /*7b00*/  SHF.L.U32 R51, R57, 0x10, RZ ;  /* 0x0000001039337819 */ /* 0x000fe200000006ff */
[----:B------:R-:W-:Y:S01]  /*7b10*/  IMAD R23, R49, R48, R23 ;  /* 0x0000003031177224 */ /* 0x000fe200078e0217 */
[----:B------:R-:W-:Y:S01]  /*7b20*/  MOV R49, R50 ;  /* 0x0000003200317202 */ /* 0x000fe20000000f00 */
[C---:B------:R-:W-:Y:S01]  /*7b30*/  IMAD R20, R44.reuse, R24, RZ ;  /* 0x000000182c147224 */ /* 0x040fe200078e02ff */
[----:B------:R1:W-:Y:S01]  /*7b40*/  STS.128 [R69+UR49+0x3200], R64 ;  /* 0x0032004045007988 */ /* 0x0003e20008000c31 */
[C---:B------:R-:W-:Y:S01]  /*7b50*/  IMAD R21, R44.reuse, R25, RZ ;  /* 0x000000192c157224 */ /* 0x040fe200078e02ff */
[----:B------:R-:W-:Y:S01]  /*7b60*/  I2IP.S8.S32.SAT R72, R23, R22, RZ ;  /* 0x0000001617487239 */ /* 0x000fe200000014ff */
[----:B------:R-:W-:Y:S01]  /*7b70*/  IMAD R20, R49, R48, R20 ;  /* 0x0000003031147224 */ /* 0x000fe200078e0214 */
[----:B------:R-:W-:Y:S01]  /*7b80*/  SHF.R.S32.HI R50, RZ, 0x18, R51 ;  /* 0x00000018ff327819 */ /* 0x000fe20000011433 */
[C---:B------:R-:W-:Y:S01]  /*7b90*/  IMAD R26, R44.reuse, R26, RZ ;  /* 0x0000001a2c1a7224 */ /* 0x040fe200078e02ff */
[----:B------:R-:W-:Y:S01]  /*7ba0*/  SHF.L.U32 R49, R57, 0x8, RZ ;  /* 0x0000000839317819 */ /* 0x000fe200000006ff */
[----:B------:R-:W-:Y:S01]  /*7bb0*/  IMAD R27, R44, R27, RZ ;  /* 0x0000001b2c1b7224 */ /* 0x000fe200078e02ff */
[----:B------:R-:W-:Y:S01]  /*7bc0*/  I2IP.S8.S32.SAT R72, R17, R16, R72 ;  /* 0x0000001011487239 */ /* 0x000fe20000001448 */
[----:B------:R-:W-:Y:S01]  /*7bd0*/  IMAD R21, R50, R48, R21 ;  /* 0x0000003032157224 */ /* 0x000fe200078e0215 */
[----:B------:R-:W-:Y:S01]  /*7be0*/  SHF.R.S32.HI R49, RZ, 0x18, R49 ;  /* 0x00000018ff317819 */ /* 0x000fe20000011431 */
[----:B------:R-:W-:Y:S01]  /*7bf0*/  IMAD.SHL.U32 R53, R58, 0x100, RZ ;  /* 0x000001003a357824 */ /* 0x000fe200078e00ff */
[----:B------:R-:W-:Y:S01]  /*7c00*/  SHF.R.S32.HI R50, RZ, 0x18, R57 ;  /* 0x00000018ff327819 */ /* 0x000fe20000011439 */
[----:B------:R-:W-:Y:S01]  /*7c10*/  IMAD R24, R44, R28, RZ ;  /* 0x0000001c2c187224 */ /* 0x000fe200078e02ff */
[----:B------:R-:W-:Y:S01]  /*7c20*/  PRMT R51, R58, 0x8880, RZ ;  /* 0x000088803a337816 */ /* 0x000fe200000000ff */
[-C--:B------:R-:W-:Y:S01]  /*7c30*/  IMAD R26, R49, R48.reuse, R26 ;  /* 0x00000030311a7224 */ /* 0x080fe200078e021a */
[----:B------:R-:W-:Y:S01]  /*7c40*/  SHF.R.S32.HI R49, RZ, 0x18, R53 ;  /* 0x00000018ff317819 */ /* 0x000fe20000011435 */
[----:B------:R-:W-:Y:S02]  /*7c50*/  IMAD R25, R44, R29, RZ ;  /* 0x0000001d2c197224 */ /* 0x000fe400078e02ff */
[----:B------:R-:W-:Y:S01]  /*7c60*/  IMAD R27, R50, R48, R27 ;  /* 0x00000030321b7224 */ /* 0x000fe200078e021b */
[----:B------:R-:W-:Y:S01]  /*7c70*/  SHF.R.S32.HI R50, RZ, 0x18, R58 ;  /* 0x00000018ff327819 */ /* 0x000fe2000001143a */
[C---:B------:R-:W-:Y:S02]  /*7c80*/  IMAD R30, R44.reuse, R30, RZ ;  /* 0x0000001e2c1e7224 */ /* 0x040fe400078e02ff */
[----:B------:R-:W-:Y:S01]  /*7c90*/  IMAD R24, R51, R48, R24 ;  /* 0x0000003033187224 */ /* 0x000fe200078e0218 */
[----:B------:R-:W-:Y:S01]  /*7ca0*/  SHF.L.U32 R51, R59, 0x8, RZ ;  /* 0x000000083b337819 */ /* 0x000fe200000006ff */
[----:B------:R-:W-:Y:S01]  /*7cb0*/  IMAD R31, R44, R31, RZ ;  /* 0x0000001f2c1f7224 */ /* 0x000fe200078e02ff */
[----:B------:R-:W-:Y:S01]  /*7cc0*/  I2IP.S8.S32.SAT R70, R27, R26, RZ ;  /* 0x0000001a1b467239 */ /* 0x000fe200000014ff */
[-C--:B------:R-:W-:Y:S01]  /*7cd0*/  IMAD R25, R52, R48.reuse, R25 ;  /* 0x0000003034197224 */ /* 0x080fe200078e0219 */
[----:B------:R-:W-:Y:S01]  /*7ce0*/  SHF.L.U32 R52, R59, 0x10, RZ ;  /* 0x000000103b347819 */ /* 0x000fe200000006ff */
[----:B------:R-:W-:Y:S01]  /*7cf0*/  IMAD R30, R49, R48, R30 ;  /* 0x00000030311e7224 */ /* 0x000fe200078e021e */
[----:B------:R-:W-:Y:S01]  /*7d00*/  PRMT R49, R59, 0x8880, RZ ;  /* 0x000088803b317816 */ /* 0x000fe200000000ff */
[----:B------:R-:W-:Y:S01]  /*7d10*/  IMAD R28, R44, R32, RZ ;  /* 0x000000202c1c7224 */ /* 0x000fe200078e02ff */
[----:B------:R-:W-:Y:S01]  /*7d20*/  SHF.R.S32.HI R51, RZ, 0x18, R51 ;  /* 0x00000018ff337819 */ /* 0x000fe20000011433 */
[-C--:B------:R-:W-:Y:S01]  /*7d30*/  IMAD R31, R50, R48.reuse, R31 ;  /* 0x00000030321f7224 */ /* 0x080fe200078e021f */
[----:B------:R-:W-:Y:S01]  /*7d40*/  SHF.R.S32.HI R50, RZ, 0x18, R52 ;  /* 0x00000018ff327819 */ /* 0x000fe20000011434 */
[C---:B------:R-:W-:Y:S01]  /*7d50*/  IMAD R29, R44.reuse, R33, RZ ;  /* 0x000000212c1d7224 */ /* 0x040fe200078e02ff */
[----:B------:R-:W-:Y:S01]  /*7d60*/  SHF.R.S32.HI R52, RZ, 0x18, R59 ;  /* 0x00000018ff347819 */ /* 0x000fe2000001143b */
[----:B------:R-:W-:Y:S01]  /*7d70*/  IMAD R28, R49, R48, R28 ;  /* 0x00000030311c7224 */ /* 0x000fe200078e021c */
[----:B------:R-:W-:Y:S01]  /*7d80*/  I2IP.S8.S32.SAT R71, R31, R30, RZ ;  /* 0x0000001e1f477239 */ /* 0x000fe200000014ff */
[----:B------:R-:W-:Y:S01]  /*7d90*/  IMAD R34, R44, R34, RZ ;  /* 0x000000222c227224 */ /* 0x000fe200078e02ff */
[----:B------:R-:W-:Y:S01]  /*7da0*/  I2IP.S8.S32.SAT R73, R21, R20, R70 ;  /* 0x0000001415497239 */ /* 0x000fe20000001446 */
        /* <DEDUP_REMOVED lines=18> */
[----:B------:R-:W-:Y:S02]  /*7ed0*/  UIADD3 UR9, UPT, UPT, UR41, 0x20, URZ ;  /* 0x0000002029097890 */ /* 0x000fe4000fffe0ff */
[----:B------:R-:W-:Y:S02]  /*7ee0*/  UIADD3 UR8, UPT, UPT, UR4, 0x3200, URZ ;  /* 0x0000320004087890 */ /* 0x000fe4000fffe0ff */
[----:B------:R-:W-:Y:S01]  /*7ef0*/  UIADD3.X UR15, UPT, UPT, URZ, UR53, URZ, UP0, !UPT ;  /* 0x00000035ff0f7290 */ /* 0x000fe200087fe4ff */
[----:B------:R-:W-:Y:S01]  /*7f00*/  UMOV UR10, UR42 ;  /* 0x0000002a000a7c82 */ /* 0x000fe20008000000 */
[----:B------:R-:W-:Y:S01]  /*7f10*/  UMOV UR11, UR36 ;  /* 0x00000024000b7c82 */ /* 0x000fe20008000000 */
[----:B------:R-:W-:Y:S02]  /*7f20*/  UIADD3 UR5, UPT, UPT, UR41, 0x80, URZ ;  /* 0x0000008029057890 */ /* 0x000fe4000fffe0ff */
[----:B------:R-:W-:Y:S01]  /*7f30*/  UIADD3 UR4, UPT, UPT, UR4, 0x3a00, URZ ;  /* 0x00003a0004047890 */ /* 0x000fe2000fffe0ff */
[----:B------:R-:W-:Y:S03]  /*7f40*/  UMOV UR6, UR42 ;  /* 0x0000002a00067c82 */ /* 0x000fe60008000000 */
[----:B------:R2:W-:Y:S01]  /*7f50*/  UTMASTG.3D [UR8], [UR14] ;  /* 0x000000080e0073b5 */ /* 0x0005e20008010000 */
[----:B------:R-:W-:Y:S04]  /*7f60*/  UMOV UR7, UR36 ;  /* 0x0000002400077c82 */ /* 0x000fe80008000000 */
[----:B------:R2:W-:Y:S02]  /*7f70*/  UTMASTG.3D [UR4], [UR14] ;  /* 0x000000040e0073b5 */ /* 0x0005e40008010000 */
[----:B--2---:R0:W-:Y:S02]  /*7f80*/  UTMACMDFLUSH ;  /* 0x00000000000079b7 */ /* 0x0041e40000000000 */
.L_x_125:
[----:B------:R-:W-:Y:S05]  /*7f90*/  BSYNC.RECONVERGENT B0 ;  /* 0x0000000000007941 */ /* 0x000fea0003800200 */
.L_x_124:
        /* <DEDUP_REMOVED lines=9> */
.L_x_127:
[----:B------:R-:W-:Y:S05]  /*8030*/  BSYNC.RECONVERGENT B0 ;  /* 0x0000000000007941 */ /* 0x000fea0003800200 */
.L_x_126:
        /* <DEDUP_REMOVED lines=15> */
.L_x_131:
[----:B------:R-:W-:Y:S05]  /*8130*/  BSYNC B0 ;  /* 0x0000000000007941 */ /* 0x000fea0003800000 */
.L_x_130:
        /* <DEDUP_REMOVED lines=18> */
.L_x_129:
[----:B------:R-:W-:Y:S05]  /*8260*/  BSYNC B1 ;  /* 0x0000000000017941 */ /* 0x000fea0003800000 */
.L_x_128:
        /* <DEDUP_REMOVED lines=21> */
.L_x_133:
[----:B------:R-:W-:Y:S01]  /*83c0*/  ISETP.NE.AND P0, PT, R101, RZ, PT ;  /* 0x000000ff6500720c */ /* 0x000fe20003f05270 */
[----:B------:R-:W-:Y:S05]  /*83d0*/  WARPSYNC.ALL ;  /* 0x0000000000007948 */ /* 0x000fea0003800000 */
[----:B------:R-:W-:Y:S01]  /*83e0*/  R2UR UR4, R46 ;  /* 0x000000002e0472ca */ /* 0x000fe200000e0000 */
[----:B------:R-:W-:Y:S01]  /*83f0*/  USHF.L.U32 UR12, UR40, 0xc, URZ ;  /* 0x0000000c280c7899 */ /* 0x000fe200080006ff */
[C---:B---3--:R-:W-:Y:S01]  /*8400*/  SHF.L.U32 R50, R60.reuse, 0x10, RZ ;  /* 0x000000103c327819 */ /* 0x048fe200000006ff */
[----:B-1----:R-:W-:Y:S01]  /*8410*/  IMAD.SHL.U32 R78, R61, 0x100, RZ ;  /* 0x000001003d4e7824 */ /* 0x002fe200078e00ff */
[C---:B------:R-:W-:Y:S01]  /*8420*/  PRMT R49, R60.reuse, 0x8880, RZ ;  /* 0x000088803c317816 */ /* 0x040fe200000000ff */
[----:B------:R-:W-:Y:S01]  /*8430*/  IMAD.U32 R73, R63, 0x10000, RZ ;  /* 0x000100003f497824 */ /* 0x000fe200078e00ff */
[----:B------:R-:W-:Y:S01]  /*8440*/  SHF.L.U32 R51, R60, 0x8, RZ ;  /* 0x000000083c337819 */ /* 0x000fe200000006ff */
[----:B----4-:R-:W-:Y:S01]  /*8450*/  IMAD.U32 R67, R57, 0x10000, RZ ;  /* 0x0001000039437824 */ /* 0x010fe200078e00ff */
[----:B------:R-:W-:Y:S01]  /*8460*/  SHF.R.S32.HI R50, RZ, 0x18, R50 ;  /* 0x00000018ff327819 */ /* 0x000fe20000011432 */
[----:B------:R-:W-:Y:S01]  /*8470*/  UIADD3 UR54, UPT, UPT, UR40, 0x1, URZ ;  /* 0x0000000128367890 */ /* 0x000fe2000fffe0ff */
[----:B------:R-:W-:Y:S01]  /*8480*/  PRMT R80, R61, 0x8880, RZ ;  /* 0x000088803d507816 */ /* 0x000fe200000000ff */
[----:B------:R-:W-:Y:S01]  /*8490*/  BSSY.RECONVERGENT B0, `(.L_x_134) ;  /* 0x00000a0000007945 */ /* 0x000fe20003800200 */
[----:B------:R-:W-:Y:S01]  /*84a0*/  SHF.R.S32.HI R51, RZ, 0x18, R51 ;  /* 0x00000018ff337819 */ /* 0x000fe20000011433 */
[----:B------:R-:W1:Y:S01]  /*84b0*/  LDTM.x32 R4, tmem[UR4+0x40] ;  /* 0x00004004000479ee */ /* 0x000e6200082c0000 */
[----:B------:R-:W-:Y:S01]  /*84c0*/  NOP ;  /* 0x0000000000007918 */ /* 0x000fe20000000000 */
[----:B------:R-:W-:Y:S02]  /*84d0*/  LOP3.LUT R106, R93, UR12, RZ, 0xfc, !PT ;  /* 0x0000000c5d6a7c12 */ /* 0x000fe4000f8efcff */
[----:B------:R-:W-:Y:S02]  /*84e0*/  IADD3 R103, PT, PT, R103, 0xd0, RZ ;  /* 0x000000d067677810 */ /* 0x000fe40007ffe0ff */
[----:B------:R-:W-:Y:S02]  /*84f0*/  IADD3 R108, PT, PT, R106, UR49, RZ ;  /* 0x000000316a6c7c10 */ /* 0x000fe4000fffe0ff */
[----:B------:R-:W-:Y:S02]  /*8500*/  LOP3.LUT R103, R103, 0xfefffff8, RZ, 0xc0, !PT ;  /* 0xfefffff867677812 */ /* 0x000fe400078ec0ff */
[----:B------:R-:W-:Y:S02]  /*8510*/  IADD3 R105, PT, PT, R105, R108, RZ ;  /* 0x0000006c69697210 */ /* 0x000fe40007ffe0ff */
[----:B-1----:R1:W-:Y:S01]  /*8520*/  SYNCS.ARRIVE.TRANS64.RED.A1T0 RZ, [R103+URZ], RZ ;  /* 0x000000ff67ff79a7 */ /* 0x0023e200081004ff */
[----:B------:R-:W-:Y:S02]  /*8530*/  SHF.R.S32.HI R52, RZ, 0x18, R60 ;  /* 0x00000018ff347819 */ /* 0x000fe4000001143c */
[----:B------:R-:W-:Y:S02]  /*8540*/  SHF.L.U32 R79, R61, 0x10, RZ ;  /* 0x000000103d4f7819 */ /* 0x000fe400000006ff */
[C---:B------:R-:W-:Y:S02]  /*8550*/  PRMT R77, R62.reuse, 0x8880, RZ ;  /* 0x000088803e4d7816 */ /* 0x040fe400000000ff */
[----:B------:R-:W-:Y:S01]  /*8560*/  SHF.R.S32.HI R53, RZ, 0x18, R61 ;  /* 0x00000018ff357819 */ /* 0x000fe2000001143d */
[----:B------:R-:W-:Y:S01]  /*8570*/  IMAD.U32 R61, R59, 0x10000, RZ ;  /* 0x000100003b3d7824 */ /* 0x000fe200078e00ff */
[----:B------:R-:W-:Y:S02]  /*8580*/  SHF.L.U32 R76, R62, 0x10, RZ ;  /* 0x000000103e4c7819 */ /* 0x000fe400000006ff */
[----:B------:R-:W-:Y:S01]  /*8590*/  PRMT R74, R63, 0x8880, RZ ;  /* 0x000088803f4a7816 */ /* 0x000fe200000000ff */
[C---:B------:R-:W-:Y:S01]  /*85a0*/  IMAD R4, R44.reuse, R4, RZ ;  /* 0x000000042c047224 */ /* 0x040fe200078e02ff */
[----:B------:R-:W-:Y:S01]  /*85b0*/  SHF.R.S32.HI R54, RZ, 0x18, R62 ;  /* 0x00000018ff367819 */ /* 0x000fe2000001143e */
[----:B------:R-:W-:Y:S01]  /*85c0*/  IMAD R5, R44, R5, RZ ;  /* 0x000000052c057224 */ /* 0x000fe200078e02ff */
[----:B------:R-:W-:Y:S01]  /*85d0*/  PRMT R71, R56, 0x8880, RZ ;  /* 0x0000888038477816 */ /* 0x000fe200000000ff */
[C---:B------:R-:W-:Y:S01]  /*85e0*/  IMAD R6, R44.reuse, R6, RZ ;  /* 0x000000062c067224 */ /* 0x040fe200078e02ff */
[----:B------:R-:W-:Y:S01]  /*85f0*/  SHF.R.S32.HI R55, RZ, 0x18, R63 ;  /* 0x00000018ff377819 */ /* 0x000fe2000001143f */
[----:B------:R-:W-:Y:S01]  /*8600*/  IMAD R4, R49, R48, R4 ;  /* 0x0000003031047224 */ /* 0x000fe200078e0204 */
[----:B------:R-:W-:Y:S01]  /*8610*/  MOV R49, R80 ;  /* 0x0000005000317202 */ /* 0x000fe20000000f00 */
[----:B------:R-:W-:Y:S01]  /*8620*/  IMAD R7, R44, R7, RZ ;  /* 0x000000072c077224 */ /* 0x000fe200078e02ff */
[----:B------:R-:W-:Y:S01]  /*8630*/  SHF.L.U32 R70, R56, 0x10, RZ ;  /* 0x0000001038467819 */ /* 0x000fe200000006ff */
[-C--:B------:R-:W-:Y:S01]  /*8640*/  IMAD R5, R50, R48.reuse, R5 ;  /* 0x0000003032057224 */ /* 0x080fe200078e0205 */
[----:B------:R-:W-:Y:S01]  /*8650*/  SHF.R.S32.HI R50, RZ, 0x18, R79 ;  /* 0x00000018ff327819 */ /* 0x000fe2000001144f */
[----:B------:R-:W-:Y:S01]  /*8660*/  IMAD R6, R51, R48, R6 ;  /* 0x0000003033067224 */ /* 0x000fe200078e0206 */
[----:B------:R-:W-:Y:S01]  /*8670*/  SHF.R.S32.HI R51, RZ, 0x18, R78 ;  /* 0x00000018ff337819 */ /* 0x000fe2000001144e */
[----:B------:R-:W-:Y:S01]  /*8680*/  IMAD R8, R44, R8, RZ ;  /* 0x000000082c087224 */ /* 0x000fe200078e02ff */
[----:B------:R-:W-:Y:S01]  /*8690*/  PRMT R68, R57, 0x8880, RZ ;  /* 0x0000888039447816 */ /* 0x000fe200000000ff */
[----:B------:R-:W-:Y:S01]  /*86a0*/  IMAD R7, R52, R48, R7 ;  /* 0x0000003034077224 */ /* 0x000fe200078e0207 */
[----:B------:R-:W-:Y:S01]  /*86b0*/  PRMT R65, R58, 0x8880, RZ ;  /* 0x000088803a417816 */ /* 0x000fe200000000ff */
[----:B------:R-:W-:Y:S01]  /*86c0*/  IMAD R9, R44, R9, RZ ;  /* 0x000000092c097224 */ /* 0x000fe200078e02ff */
[----:B------:R-:W-:Y:S01]  /*86d0*/  SHF.L.U32 R64, R58, 0x10, RZ ;  /* 0x000000103a407819 */ /* 0x000fe200000006ff */
[----:B------:R-:W-:Y:S01]  /*86e0*/  IMAD R10, R44, R10, RZ ;  /* 0x0000000a2c0a7224 */ /* 0x000fe200078e02ff */
[----:B------:R-:W-:Y:S01]  /*86f0*/  I2IP.S8.S32.SAT R107, R7, R6, RZ ;  /* 0x00000006076b7239 */ /* 0x000fe200000014ff */
[----:B------:R-:W-:Y:S01]  /*8700*/  IMAD R8, R49, R48, R8 ;  /* 0x0000003031087224 */ /* 0x000fe200078e0208 */
[----:B------:R-:W-:Y:S01]  /*8710*/  SHF.L.U32 R75, R62, 0x8, RZ ;  /* 0x000000083e4b7819 */ /* 0x000fe200000006ff */
[----:B------:R-:W-:Y:S01]  /*8720*/  IMAD R11, R44, R11, RZ ;  /* 0x0000000b2c0b7224 */ /* 0x000fe200078e02ff */
[----:B------:R-:W-:Y:S01]  /*8730*/  I2IP.S8.S32.SAT R108, R5, R4, R107 ;  /* 0x00000004056c7239 */ /* 0x000fe2000000146b */
[-C--:B------:R-:W-:Y:S01]  /*8740*/  IMAD R9, R50, R48.reuse, R9 ;  /* 0x0000003032097224 */ /* 0x080fe200078e0209 */
[----:B------:R-:W-:Y:S01]  /*8750*/  SHF.R.S32.HI R50, RZ, 0x18, R76 ;  /* 0x00000018ff327819 */ /* 0x000fe2000001144c */
[----:B------:R-:W-:Y:S01]  /*8760*/  IMAD R10, R51, R48, R10 ;  /* 0x00000030330a7224 */ /* 0x000fe200078e020a */
[----:B------:R-:W-:Y:S01]  /*8770*/  MOV R51, R74 ;  /* 0x0000004a00337202 */ /* 0x000fe20000000f00 */
[----:B------:R-:W-:Y:S01]  /*8780*/  IMAD R0, R44, R12, RZ ;  /* 0x0000000c2c007224 */ /* 0x000fe200078e02ff */
[----:B------:R-:W-:Y:S01]  /*8790*/  PRMT R62, R59, 0x8880, RZ ;  /* 0x000088803b3e7816 */ /* 0x000fe200000000ff */
[----:B------:R-:W-:Y:S01]  /*87a0*/  IMAD.MOV.U32 R49, RZ, RZ, R77 ;  /* 0x000000ffff317224 */ /* 0x000fe200078e004d */
[----:B------:R-:W-:Y:S01]  /*87b0*/  SHF.L.U32 R72, R63, 0x8, RZ ;  /* 0x000000083f487819 */ /* 0x000fe200000006ff */
[-C--:B------:R-:W-:Y:S01]  /*87c0*/  IMAD R11, R53, R48.reuse, R11 ;  /* 0x00000030350b7224 */ /* 0x080fe200078e020b */
[----:B------:R-:W-:Y:S01]  /*87d0*/  SHF.L.U32 R69, R56, 0x8, RZ ;  /* 0x0000000838457819 */ /* 0x000fe200000006ff */
[C---:B------:R-:W-:Y:S01]  /*87e0*/  IMAD R3, R44.reuse, R13, RZ ;  /* 0x0000000d2c037224 */ /* 0x040fe200078e02ff */
[----:B------:R-:W-:Y:S01]  /*87f0*/  SHF.R.S32.HI R53, RZ, 0x18, R72 ;  /* 0x00000018ff357819 */ /* 0x000fe20000011448 */
[----:B------:R-:W-:Y:S01]  /*8800*/  IMAD R0, R49, R48, R0 ;  /* 0x0000003031007224 */ /* 0x000fe200078e0200 */
[----:B------:R-:W-:Y:S01]  /*8810*/  SHF.R.S32.HI R49, RZ, 0x18, R75 ;  /* 0x00000018ff317819 */ /* 0x000fe2000001144b */
[C---:B------:R-:W-:Y:S01]  /*8820*/  IMAD R14, R44.reuse, R14, RZ ;  /* 0x0000000e2c0e7224 */ /* 0x040fe200078e02ff */
[----:B------:R-:W-:Y:S01]  /*8830*/  I2IP.S8.S32.SAT R109, R11, R10, RZ ;  /* 0x0000000a0b6d7239 */ /* 0x000fe200000014ff */
[----:B------:R-:W-:Y:S01]  /*8840*/  IMAD R15, R44, R15, RZ ;  /* 0x0000000f2c0f7224 */ /* 0x000fe200078e02ff */
[----:B------:R-:W-:Y:S01]  /*8850*/  SHF.R.S32.HI R56, RZ, 0x18, R56 ;  /* 0x00000018ff387819 */ /* 0x000fe20000011438 */
[----:B------:R-:W-:Y:S01]  /*8860*/  IMAD R3, R50, R48, R3 ;  /* 0x0000003032037224 */ /* 0x000fe200078e0203 */
[----:B------:R-:W-:Y:S01]  /*8870*/  I2IP.S8.S32.SAT R109, R9, R8, R109 ;  /* 0x00000008096d7239 */ /* 0x000fe2000000146d */
[C---:B------:R-:W-:Y:S01]  /*8880*/  IMAD R12, R44.reuse, R16, RZ ;  /* 0x000000102c0c7224 */ /* 0x040fe200078e02ff */
[----:B------:R-:W-:Y:S01]  /*8890*/  SHF.R.S32.HI R50, RZ, 0x18, R73 ;  /* 0x00000018ff327819 */ /* 0x000fe20000011449 */
[-C--:B------:R-:W-:Y:S01]  /*88a0*/  IMAD R14, R49, R48.reuse, R14 ;  /* 0x00000030310e7224 */ /* 0x080fe200078e020e */
[----:B------:R-:W-:Y:S01]  /*88b0*/  MOV R49, R71 ;  /* 0x0000004700317202 */ /* 0x000fe20000000f00 */
[----:B------:R-:W-:Y:S01]  /*88c0*/  IMAD R13, R44, R17, RZ ;  /* 0x000000112c0d7224 */ /* 0x000fe200078e02ff */
[----:B------:R-:W-:Y:S01]  /*88d0*/  SHF.L.U32 R66, R57, 0x8, RZ ;  /* 0x0000000839427819 */ /* 0x000fe200000006ff */
[----:B------:R-:W-:Y:S01]  /*88e0*/  IMAD R15, R54, R48, R15 ;  /* 0x00000030360f7224 */ /* 0x000fe200078e020f */
[----:B------:R-:W-:Y:S01]  /*88f0*/  SHF.R.S32.HI R57, RZ, 0x18, R57 ;  /* 0x00000018ff397819 */ /* 0x000fe20000011439 */
[----:B------:R-:W-:Y:S01]  /*8900*/  IMAD R18, R44, R18, RZ ;  /* 0x000000122c127224 */ /* 0x000fe200078e02ff */
[----:B------:R-:W-:Y:S01]  /*8910*/  SHF.L.U32 R63, R58, 0x8, RZ ;  /* 0x000000083a3f7819 */ /* 0x000fe200000006ff */
[----:B------:R-:W-:Y:S01]  /*8920*/  IMAD R12, R51, R48, R12 ;  /* 0x00000030330c7224 */ /* 0x000fe200078e020c */
        /* <DEDUP_REMOVED lines=8> */
[----:B------:R-:W-:Y:S01]  /*89b0*/  SHF.R.S32.HI R58, RZ, 0x18, R58 ;  /* 0x00000018ff3a7819 */ /* 0x000fe2000001143a */
[C---:B------:R-:W-:Y:S01]  /*89c0*/  IMAD R17, R44.reuse, R21, RZ ;  /* 0x000000152c117224 */ /* 0x040fe200078e02ff */
[----:B------:R-:W-:Y:S01]  /*89d0*/  SHF.L.U32 R60, R59, 0x8, RZ ;  /* 0x000000083b3c7819 */ /* 0x000fe200000006ff */
[----:B------:R-:W-:Y:S01]  /*89e0*/  IMAD R19, R55, R48, R19 ;  /* 0x0000003037137224 */ /* 0x000fe200078e0213 */
        /* <DEDUP_REMOVED lines=8> */
[C---:B------:R-:W-:Y:S01]  /*8a70*/  IMAD R20, R44.reuse, R24, RZ ;  /* 0x000000182c147224 */ /* 0x040fe200078e02ff */
[----:B------:R-:W-:Y:S01]  /*8a80*/  SHF.R.S32.HI R50, RZ, 0x18, R67 ;  /* 0x00000018ff327819 */ /* 0x000fe20000011443 */
[-C--:B------:R-:W-:Y:S01]  /*8a90*/  IMAD R22, R51, R48.reuse, R22 ;  /* 0x0000003033167224 */ /* 0x080fe200078e0216 */
[----:B------:R-:W-:Y:S01]  /*8aa0*/  SHF.R.S32.HI R51, RZ, 0x18, R66 ;  /* 0x00000018ff337819 */ /* 0x000fe20000011442 */
[----:B------:R-:W-:Y:S01]  /*8ab0*/  IMAD.MOV.U32 R49, RZ, RZ, R68 ;  /* 0x000000ffff317224 */ /* 0x000fe200078e0044 */
[----:B------:R1:W-:Y:S01]  /*8ac0*/  STS.128 [R106+UR49+0x3200], R108 ;  /* 0x0032006c6a007988 */ /* 0x0003e20008000c31 */
[----:B------:R-:W-:Y:S02]  /*8ad0*/  IMAD R21, R44, R25, RZ ;  /* 0x000000192c157224 */ /* 0x000fe400078e02ff */
[----:B------:R-:W-:Y:S02]  /*8ae0*/  IMAD R23, R56, R48, R23 ;  /* 0x0000003038177224 */ /* 0x000fe400078e0217 */
[C---:B------:R-:W-:Y:S02]  /*8af0*/  IMAD R26, R44.reuse, R26, RZ ;  /* 0x0000001a2c1a7224 */ /* 0x040fe400078e02ff */
[----:B------:R-:W-:Y:S01]  /*8b00*/  IMAD R20, R49, R48, R20 ;  /* 0x0000003031147224 */ /* 0x000fe200078e0214 */
[----:B------:R-:W-:Y:S01]  /*8b10*/  I2IP.S8.S32.SAT R112, R23, R22, RZ ;  /* 0x0000001617707239 */ /* 0x000fe200000014ff */
[----:B------:R-:W-:Y:S01]  /*8b20*/  IMAD R27, R44, R27, RZ ;  /* 0x0000001b2c1b7224 */ /* 0x000fe200078e02ff */
[----:B------:R-:W-:Y:S01]  /*8b30*/  MOV R49, R65 ;  /* 0x0000004100317202 */ /* 0x000fe20000000f00 */
[----:B------:R-:W-:Y:S01]  /*8b40*/  IMAD R21, R50, R48, R21 ;  /* 0x0000003032157224 */ /* 0x000fe200078e0215 */
[----:B------:R-:W-:Y:S01]  /*8b50*/  I2IP.S8.S32.SAT R112, R17, R16, R112 ;  /* 0x0000001011707239 */ /* 0x000fe20000001470 */
[C---:B------:R-:W-:Y:S01]  /*8b60*/  IMAD R24, R44.reuse, R28, RZ ;  /* 0x0000001c2c187224 */ /* 0x040fe200078e02ff */
[----:B------:R-:W-:Y:S01]  /*8b70*/  SHF.R.S32.HI R50, RZ, 0x18, R64 ;  /* 0x00000018ff327819 */ /* 0x000fe20000011440 */
[----:B------:R-:W-:Y:S01]  /*8b80*/  IMAD R26, R51, R48, R26 ;  /* 0x00000030331a7224 */ /* 0x000fe200078e021a */
[----:B------:R-:W-:Y:S01]  /*8b90*/  MOV R51, R62 ;  /* 0x0000003e00337202 */ /* 0x000fe20000000f00 */
[-C--:B------:R-:W-:Y:S02]  /*8ba0*/  IMAD R27, R57, R48.reuse, R27 ;  /* 0x00000030391b7224 */ /* 0x080fe400078e021b */
[C---:B------:R-:W-:Y:S02]  /*8bb0*/  IMAD R25, R44.reuse, R29, RZ ;  /* 0x0000001d2c197224 */ /* 0x040fe400078e02ff */
[----:B------:R-:W-:Y:S01]  /*8bc0*/  IMAD R24, R49, R48, R24 ;  /* 0x0000003031187224 */ /* 0x000fe200078e0218 */
[----:B------:R-:W-:Y:S01]  /*8bd0*/  SHF.R.S32.HI R49, RZ, 0x18, R63 ;  /* 0x00000018ff317819 */ /* 0x000fe2000001143f */
[C---:B------:R-:W-:Y:S01]  /*8be0*/  IMAD R30, R44.reuse, R30, RZ ;  /* 0x0000001e2c1e7224 */ /* 0x040fe200078e02ff */
[----:B------:R-:W-:Y:S01]  /*8bf0*/  I2IP.S8.S32.SAT R113, R27, R26, RZ ;  /* 0x0000001a1b717239 */ /* 0x000fe200000014ff */
[----:B------:R-:W-:Y:S02]  /*8c00*/  IMAD R31, R44, R31, RZ ;  /* 0x0000001f2c1f7224 */ /* 0x000fe400078e02ff */
[----:B------:R-:W-:Y:S01]  /*8c10*/  IMAD R25, R50, R48, R25 ;  /* 0x0000003032197224 */ /* 0x000fe200078e0219 */
[----:B------:R-:W-:Y:S01]  /*8c20*/  SHF.R.S32.HI R50, RZ, 0x18, R61 ;  /* 0x00000018ff327819 */ /* 0x000fe2000001143d */
[C---:B------:R-:W-:Y:S01]  /*8c30*/  IMAD R28, R44.reuse, R32, RZ ;  /* 0x000000202c1c7224 */ /* 0x040fe200078e02ff */
[----:B------:R-:W-:Y:S01]  /*8c40*/  I2IP.S8.S32.SAT R113, R21, R20, R113 ;  /* 0x0000001415717239 */ /* 0x000fe20000001471 */
[-C--:B------:R-:W-:Y:S02]  /*8c50*/  IMAD R30, R49, R48.reuse, R30 ;  /* 0x00000030311e7224 */ /* 0x080fe400078e021e */
[----:B------:R-:W-:Y:S02]  /*8c60*/  IMAD R29, R44, R33, RZ ;  /* 0x000000212c1d7224 */ /* 0x000fe400078e02ff */
[-C--:B------:R-:W-:Y:S02]  /*8c70*/  IMAD R31, R58, R48.reuse, R31 ;  /* 0x000000303a1f7224 */ /* 0x080fe400078e021f */
[----:B------:R-:W-:Y:S02]  /*8c80*/  IMAD R28, R51, R48, R28 ;  /* 0x00000030331c7224 */ /* 0x000fe400078e021c */
[----:B------:R-:W-:Y:S01]  /*8c90*/  IMAD R34, R44, R34, RZ ;  /* 0x000000222c227224 */ /* 0x000fe200078e02ff */
[----:B------:R-:W-:Y:S01]  /*8ca0*/  I2IP.S8.S32.SAT R107, R31, R30, RZ ;  /* 0x0000001e1f6b7239 */ /* 0x000fe200000014ff */
[----:B------:R-:W-:Y:S02]  /*8cb0*/  IMAD R29, R50, R48, R29 ;  /* 0x00000030321d7224 */ /* 0x000fe400078e021d */
[----:B------:R-:W-:Y:S01]  /*8cc0*/  IMAD R35, R44, R35, RZ ;  /* 0x000000232c237224 */ /* 0x000fe200078e02ff */
[----:B------:R-:W-:Y:S01]  /*8cd0*/  I2IP.S8.S32.SAT R114, R25, R24, R107 ;  /* 0x0000001819727239 */ /* 0x000fe2000000146b */
        /* <DEDUP_REMOVED lines=27> */
.L_x_135:
[----:B------:R-:W-:Y:S05]  /*8e90*/  BSYNC.RECONVERGENT B0 ;  /* 0x0000000000007941 */ /* 0x000fea0003800200 */
.L_x_134:
[----:B------:R-:W-:Y:S01]  /*8ea0*/  IADD3 R0, PT, PT, R47, 0x1, RZ ;  /* 0x000000012f007810 */ /* 0x000fe20007ffe0ff */
[----:B------:R-:W-:Y:S04]  /*8eb0*/  BSSY.RECONVERGENT B0, `(.L_x_136) ;  /* 0x0000003000007945 */ /* 0x000fe80003800200 */
[----:B------:R-:W-:Y:S05]  /*8ec0*/  @P0 BRA `(.L_x_137) ;  /* 0x0000000000040947 */ /* 0x000fea0003800000 */
[----:B------:R-:W-:Y:S04]  /*8ed0*/  DEPBAR.LE SB0, 0x1 ;  /* 0x000080400000791a */ /* 0x000fe80000000000 */
.L_x_137:
[----:B------:R-:W-:Y:S05]  /*8ee0*/  BSYNC.RECONVERGENT B0 ;  /* 0x0000000000007941 */ /* 0x000fea0003800200 */
.L_x_136:
[----:B------:R-:W-:Y:S01]  /*8ef0*/  BAR.SYNC.DEFER_BLOCKING 0x1, 0x80 ;  /* 0x0042000000007b1d */ /* 0x000fe20000010000 */
[----:B------:R-:W-:Y:S01]  /*8f00*/  ISETP.NE.AND P2, PT, R102, RZ, PT ;  /* 0x000000ff6600720c */ /* 0x000fe20003f45270 */
[----:B------:R-:W-:Y:S01]  /*8f10*/  UISETP.NE.AND UP0, UPT, UR54, 0x2, UPT ;  /* 0x000000023600788c */ /* 0x000fe2000bf05270 */
[----:B------:R-:W-:Y:S01]  /*8f20*/  ISETP.NE.AND P0, PT, R104, 0x2, PT ;  /* 0x000000026800780c */ /* 0x000fe20003f05270 */
[----:B------:R-:W-:Y:S01]  /*8f30*/  IMAD.IADD R20, R43, 0x1, R81 ;  /* 0x000000012b147824 */ /* 0x000fe200078e0251 */
[----:B------:R-:W-:Y:S01]  /*8f40*/  ISETP.NE.AND P1, PT, R0, 0x4, PT ;  /* 0x000000040000780c */ /* 0x000fe20003f25270 */
[----:B------:R-:W-:Y:S01]  /*8f50*/  USEL UR54, UR54, URZ, UP0 ;  /* 0x000000ff36367287 */ /* 0x000fe20008000000 */
[----:B------:R-:W-:Y:S01]  /*8f60*/  SEL R4, RZ, 0x1, P0 ;  /* 0x00000001ff047807 */ /* 0x000fe20000000000 */
[----:B------:R-:W-:Y:S01]  /*8f70*/  IMAD.IADD R21, R45, 0x1, R88 ;  /* 0x000000012d157824 */ /* 0x000fe200078e0258 */
[----:B------:R-:W-:Y:S02]  /*8f80*/  SEL R3, RZ, 0x1, P1 ;  /* 0x00000001ff037807 */ /* 0x000fe40000800000 */
[----:B------:R-:W-:Y:S02]  /*8f90*/  LOP3.LUT R99, R99, R4, RZ, 0x3c, !PT ;  /* 0x0000000463637212 */ /* 0x000fe400078e3cff */
[----:B------:R-:W-:Y:S02]  /*8fa0*/  LOP3.LUT R100, R100, R3, RZ, 0x3c, !PT ;  /* 0x0000000364647212 */ /* 0x000fe400078e3cff */
[----:B------:R-:W-:Y:S02]  /*8fb0*/  @P2 R2UR UR36, R96 ;  /* 0x00000000602422ca */ /* 0x000fe400000e0000 */
[----:B------:R-:W-:Y:S02]  /*8fc0*/  SEL R104, R104, RZ, P0 ;  /* 0x000000ff68687207 */ /* 0x000fe40000000000 */
[----:B------:R-:W-:Y:S01]  /*8fd0*/  SEL R47, R0, RZ, P1 ;  /* 0x000000ff002f7207 */ /* 0x000fe20000800000 */
[----:B------:R-:W-:Y:S10]  /*8fe0*/  @P2 BRA `(.L_x_138) ;  /* 0xffffffc400e02947 */ /* 0x000ff4000383ffff */
[----:B------:R-:W-:Y:S05]  /*8ff0*/  EXIT ;  /* 0x000000000000794d */ /* 0x000fea0003800000 */
.L_x_24:
[----:B--2---:R2:W4:Y:S02]  /*9000*/  SYNCS.PHASECHK.TRANS64.TRYWAIT P0, [R3+URZ+0x100], R2 ;  /* 0x00010002030075a7 */ /* 0x00452400080011ff */
[----:B----4-:R-:W-:Y:S05]  /*9010*/  @!P0 NANOSLEEP.SYNCS 0x989680 ;  /* 0x009896800000895d */ /* 0x010fea0003900000 */
[----:B------:R-:W4:Y:S02]  /*9020*/  @!P0 SYNCS.PHASECHK.TRANS64 P0, [R3+URZ+0x100], R2 ;  /* 0x00010002030085a7 */ /* 0x000f2400080010ff */
[----:B----4-:R-:W-:Y:S05]  /*9030*/  @!P0 BRA `(.L_x_24) ;  /* 0xfffffffc00f08947 */ /* 0x010fea000383ffff */
[----:B------:R-:W-:Y:S05]  /*9040*/  BRA `(.L_x_139) ;  /* 0xffffff8400ec7947 */ /* 0x000fea000383ffff */
.L_x_27:
[----:B-1----:R-:W-:Y:S07]  /*9050*/  MOV R2, UR33 ;  /* 0x0000002100027c02 */ /* 0x002fee0008000f00 */
.L_x_140:
[----:B-1----:R1:W2:Y:S02]  /*9060*/  SYNCS.PHASECHK.TRANS64.TRYWAIT P0, [R2+URZ+0x28], R5 ;  /* 0x00002805020075a7 */ /* 0x0022a400080011ff */
[----:B--2---:R-:W-:Y:S05]  /*9070*/  @!P0 NANOSLEEP.SYNCS 0x989680 ;  /* 0x009896800000895d */ /* 0x004fea0003900000 */
[----:B------:R-:W2:Y:S02]  /*9080*/  @!P0 SYNCS.PHASECHK.TRANS64 P0, [R2+URZ+0x28], R5 ;  /* 0x00002805020085a7 */ /* 0x000ea400080010ff */
[----:B--2---:R-:W-:Y:S05]  /*9090*/  @!P0 BRA `(.L_x_140) ;  /* 0xfffffffc00f08947 */ /* 0x004fea000383ffff */
[----:B------:R-:W-:Y:S05]  /*90a0*/  BRA `(.L_x_26) ;  /* 0xffffff8800547947 */ /* 0x000fea000383ffff */
.L_x_34:
[----:B-1----:R-:W-:Y:S07]  /*90b0*/  MOV R2, UR33 ;  /* 0x0000002100027c02 */ /* 0x002fee0008000f00 */
.L_x_141:
[----:B-1----:R1:W2:Y:S02]  /*90c0*/  SYNCS.PHASECHK.TRANS64.TRYWAIT P0, [R2+URZ+0x28], R5 ;  /* 0x00002805020075a7 */ /* 0x0022a400080011ff */
[----:B--2---:R-:W-:Y:S05]  /*90d0*/  @!P0 NANOSLEEP.SYNCS 0x989680 ;  /* 0x009896800000895d */ /* 0x004fea0003900000 */
[----:B------:R-:W2:Y:S02]  /*90e0*/  @!P0 SYNCS.PHASECHK.TRANS64 P0, [R2+URZ+0x28], R5 ;  /* 0x00002805020085a7 */ /* 0x000ea400080010ff */
[----:B--2---:R-:W-:Y:S05]  /*90f0*/  @!P0 BRA `(.L_x_141) ;  /* 0xfffffffc00f08947 */ /* 0x004fea000383ffff */
[----:B------:R-:W-:Y:S05]  /*9100*/  BRA `(.L_x_33) ;  /* 0xffffff8c00407947 */ /* 0x000fea000383ffff */
.L_x_39:
[----:B-1----:R1:W2:Y:S02]  /*9110*/  SYNCS.PHASECHK.TRANS64.TRYWAIT P0, [R2+URZ+0x90], R3 ;  /* 0x00009003020075a7 */ /* 0x0022a400080011ff */
[----:B--2---:R-:W-:Y:S05]  /*9120*/  @!P0 NANOSLEEP.SYNCS 0x989680 ;  /* 0x009896800000895d */ /* 0x004fea0003900000 */
[----:B------:R-:W2:Y:S02]  /*9130*/  @!P0 SYNCS.PHASECHK.TRANS64 P0, [R2+URZ+0x90], R3 ;  /* 0x00009003020085a7 */ /* 0x000ea400080010ff */
[----:B--2---:R-:W-:Y:S05]  /*9140*/  @!P0 BRA `(.L_x_39) ;  /* 0xfffffffc00f08947 */ /* 0x004fea000383ffff */
[----:B------:R-:W-:Y:S05]  /*9150*/  BRA `(.L_x_142) ;  /* 0xffffff90000c7947 */ /* 0x000fea000383ffff */
.L_x_43:
[----:B---3--:R-:W-:-:S07]  /*9160*/  MOV R0, UR5 ;  /* 0x0000000500007c02 */ /* 0x008fce0008000f00 */
.L_x_143:
[----:B-1----:R1:W2:Y:S02]  /*9170*/  SYNCS.PHASECHK.TRANS64.TRYWAIT P0, [R0+URZ], R3 ;  /* 0x00000003000075a7 */ /* 0x0022a400080011ff */
[----:B--2---:R-:W-:Y:S05]  /*9180*/  @!P0 NANOSLEEP.SYNCS 0x989680 ;  /* 0x009896800000895d */ /* 0x004fea0003900000 */
[----:B------:R-:W2:Y:S02]  /*9190*/  @!P0 SYNCS.PHASECHK.TRANS64 P0, [R0+URZ], R3 ;  /* 0x00000003000085a7 */ /* 0x000ea400080010ff */
[----:B--2---:R-:W-:Y:S05]  /*91a0*/  @!P0 BRA `(.L_x_143) ;  /* 0xfffffffc00f08947 */ /* 0x004fea000383ffff */
[----:B------:R-:W-:Y:S05]  /*91b0*/  BRA `(.L_x_144) ;  /* 0xffffff94007c7947 */ /* 0x000fea000383ffff */
.L_x_44:
[----:B---3--:R-:W-:-:S07]  /*91c0*/  MOV R0, UR5 ;  /* 0x0000000500007c02 */ /* 0x008fce0008000f00 */
.L_x_145:
[----:B-1----:R1:W2:Y:S02]  /*91d0*/  SYNCS.PHASECHK.TRANS64.TRYWAIT P0, [R0+URZ], R3 ;  /* 0x00000003000075a7 */ /* 0x0022a400080011ff */
[----:B--2---:R-:W-:Y:S05]  /*91e0*/  @!P0 NANOSLEEP.SYNCS 0x989680 ;  /* 0x009896800000895d */ /* 0x004fea0003900000 */
[----:B------:R-:W2:Y:S02]  /*91f0*/  @!P0 SYNCS.PHASECHK.TRANS64 P0, [R0+URZ], R3 ;  /* 0x00000003000085a7 */ /* 0x000ea400080010ff */
[----:B--2---:R-:W-:Y:S05]  /*9200*/  @!P0 BRA `(.L_x_145) ;  /* 0xfffffffc00f08947 */ /* 0x004fea000383ffff */
[----:B------:R-:W-:Y:S05]  /*9210*/  BRA `(.L_x_146) ;  /* 0xffffff9400887947 */ /* 0x000fea000383ffff */
.L_x_45:
[----:B---3--:R-:W-:-:S07]  /*9220*/  MOV R0, UR5 ;  /* 0x0000000500007c02 */ /* 0x008fce0008000f00 */
.L_x_147:
[----:B-1----:R1:W2:Y:S02]  /*9230*/  SYNCS.PHASECHK.TRANS64.TRYWAIT P0, [R0+URZ], R3 ;  /* 0x00000003000075a7 */ /* 0x0022a400080011ff */
[----:B--2---:R-:W-:Y:S05]  /*9240*/  @!P0 NANOSLEEP.SYNCS 0x989680 ;  /* 0x009896800000895d */ /* 0x004fea0003900000 */
[----:B------:R-:W2:Y:S02]  /*9250*/  @!P0 SYNCS.PHASECHK.TRANS64 P0, [R0+URZ], R3 ;  /* 0x00000003000085a7 */ /* 0x000ea400080010ff */
[----:B--2---:R-:W-:Y:S05]  /*9260*/  @!P0 BRA `(.L_x_147) ;  /* 0xfffffffc00f08947 */ /* 0x004fea000383ffff */
[----:B------:R-:W-:Y:S05]  /*9270*/  BRA `(.L_x_148) ;  /* 0xffffff9400947947 */ /* 0x000fea000383ffff */
.L_x_46:
[----:B---3--:R-:W-:-:S07]  /*9280*/  MOV R0, UR5 ;  /* 0x0000000500007c02 */ /* 0x008fce0008000f00 */
.L_x_149:
[----:B-1----:R1:W2:Y:S02]  /*9290*/  SYNCS.PHASECHK.TRANS64.TRYWAIT P0, [R0+URZ], R3 ;  /* 0x00000003000075a7 */ /* 0x0022a400080011ff */
[----:B--2---:R-:W-:Y:S05]  /*92a0*/  @!P0 NANOSLEEP.SYNCS 0x989680 ;  /* 0x009896800000895d */ /* 0x004fea0003900000 */
[----:B------:R-:W2:Y:S02]  /*92b0*/  @!P0 SYNCS.PHASECHK.TRANS64 P0, [R0+URZ], R3 ;  /* 0x00000003000085a7 */ /* 0x000ea400080010ff */
[----:B--2---:R-:W-:Y:S05]  /*92c0*/  @!P0 BRA `(.L_x_149) ;  /* 0xfffffffc00f08947 */ /* 0x004fea000383ffff */
[----:B------:R-:W-:Y:S05]  /*92d0*/  BRA `(.L_x_150) ;  /* 0xffffff9400a07947 */ /* 0x000fea000383ffff */
.L_x_49:
[----:B-1----:R1:W2:Y:S02]  /*92e0*/  SYNCS.PHASECHK.TRANS64.TRYWAIT P0, [R0+URZ+0xf0], R5 ;  /* 0x0000f005000075a7 */ /* 0x0022a400080011ff */
[----:B--2---:R-:W-:Y:S05]  /*92f0*/  @!P0 NANOSLEEP.SYNCS 0x989680 ;  /* 0x009896800000895d */ /* 0x004fea0003900000 */
[----:B------:R-:W2:Y:S02]  /*9300*/  @!P0 SYNCS.PHASECHK.TRANS64 P0, [R0+URZ+0xf0], R5 ;  /* 0x0000f005000085a7 */ /* 0x000ea400080010ff */
[----:B--2---:R-:W-:Y:S05]  /*9310*/  @!P0 BRA `(.L_x_49) ;  /* 0xfffffffc00f08947 */ /* 0x004fea000383ffff */
[----:B------:R-:W-:Y:S05]  /*9320*/  BRA `(.L_x_151) ;  /* 0xffffff9800007947 */ /* 0x000fea000383ffff */
.L_x_50:
[----:B------:R-:W-:-:S07]  /*9330*/  MOV R0, UR5 ;  /* 0x0000000500007c02 */ /* 0x000fce0008000f00 */
.L_x_152:
[----:B-1----:R1:W2:Y:S02]  /*9340*/  SYNCS.PHASECHK.TRANS64.TRYWAIT P0, [R0+URZ+0xa0], R7 ;  /* 0x0000a007000075a7 */ /* 0x0022a400080011ff */
[----:B--2---:R-:W-:Y:S05]  /*9350*/  @!P0 NANOSLEEP.SYNCS 0x989680 ;  /* 0x009896800000895d */ /* 0x004fea0003900000 */
[----:B------:R-:W2:Y:S02]  /*9360*/  @!P0 SYNCS.PHASECHK.TRANS64 P0, [R0+URZ+0xa0], R7 ;  /* 0x0000a007000085a7 */ /* 0x000ea400080010ff */
[----:B--2---:R-:W-:Y:S05]  /*9370*/  @!P0 BRA `(.L_x_152) ;  /* 0xfffffffc00f08947 */ /* 0x004fea000383ffff */
[----:B------:R-:W-:Y:S05]  /*9380*/  BRA `(.L_x_153) ;  /* 0xffffff9800107947 */ /* 0x000fea000383ffff */
.L_x_51:
[----:B-1----:R1:W2:Y:S02]  /*9390*/  SYNCS.PHASECHK.TRANS64.TRYWAIT P1, [R0+URZ+0x90], R5 ;  /* 0x00009005000075a7 */ /* 0x0022a400080211ff */
[----:B--2---:R-:W-:Y:S05]  /*93a0*/  @!P1 NANOSLEEP.SYNCS 0x989680 ;  /* 0x009896800000995d */ /* 0x004fea0003900000 */
[----:B------:R-:W2:Y:S02]  /*93b0*/  @!P1 SYNCS.PHASECHK.TRANS64 P1, [R0+URZ+0x90], R5 ;  /* 0x00009005000095a7 */ /* 0x000ea400080210ff */
[----:B--2---:R-:W-:Y:S05]  /*93c0*/  @!P1 BRA `(.L_x_51) ;  /* 0xfffffffc00f09947 */ /* 0x004fea000383ffff */
[----:B------:R-:W-:Y:S05]  /*93d0*/  BRA `(.L_x_154) ;  /* 0xffffff9800407947 */ /* 0x000fea000383ffff */
.L_x_54:
[----:B------:R-:W-:-:S07]  /*93e0*/  MOV R0, UR5 ;  /* 0x0000000500007c02 */ /* 0x000fce0008000f00 */
.L_x_155:
[----:B-1----:R1:W2:Y:S02]  /*93f0*/  SYNCS.PHASECHK.TRANS64.TRYWAIT P0, [R0+URZ+0xa0], R3 ;  /* 0x0000a003000075a7 */ /* 0x0022a400080011ff */
[----:B--2---:R-:W-:Y:S05]  /*9400*/  @!P0 NANOSLEEP.SYNCS 0x989680 ;  /* 0x009896800000895d */ /* 0x004fea0003900000 */
[----:B------:R-:W2:Y:S02]  /*9410*/  @!P0 SYNCS.PHASECHK.TRANS64 P0, [R0+URZ+0xa0], R3 ;  /* 0x0000a003000085a7 */ /* 0x000ea400080010ff */
[----:B--2---:R-:W-:Y:S05]  /*9420*/  @!P0 BRA `(.L_x_155) ;  /* 0xfffffffc00f08947 */ /* 0x004fea000383ffff */
[----:B------:R-:W-:Y:S05]  /*9430*/  BRA `(.L_x_53) ;  /* 0xffffff9800947947 */ /* 0x000fea000383ffff */
.L_x_63:
[----:B-1----:R-:W-:-:S04]  /*9440*/  MOV R4, UR4 ;  /* 0x0000000400047c02 */ /* 0x002fc80008000f00 */
[----:B------:R1:W2:Y:S03]  /*9450*/  SYNCS.PHASECHK.TRANS64.TRYWAIT P0, [R4+URZ+0x8], R5 ;  /* 0x00000805040075a7 */ /* 0x0002a600080011ff */
[----:B--2---:R-:W-:Y:S05]  /*9460*/  @!P0 NANOSLEEP.SYNCS 0x989680 ;  /* 0x009896800000895d */ /* 0x004fea0003900000 */
[----:B------:R-:W2:Y:S02]  /*9470*/  @!P0 SYNCS.PHASECHK.TRANS64 P0, [R4+URZ+0x8], R5 ;  /* 0x00000805040085a7 */ /* 0x000ea400080010ff */
[----:B--2---:R-:W-:Y:S05]  /*9480*/  @!P0 BRA `(.L_x_63) ;  /* 0xfffffffc00ec8947 */ /* 0x004fea000383ffff */
[----:B------:R-:W-:Y:S05]  /*9490*/  BRA `(.L_x_62) ;  /* 0xffffff9c00487947 */ /* 0x000fea000383ffff */
.L_x_65:
[----:B------:R-:W-:Y:S01]  /*94a0*/  BSSY B0, `(.L_x_156) ;  /* 0x0000006000007945 */ /* 0x000fe20003800000 */
[----:B------:R-:W-:-:S07]  /*94b0*/  MOV R15, 0xffffffff ;  /* 0xffffffff000f7802 */ /* 0x000fce0000000f00 */
[----:B-1---5:R-:W-:Y:S05]  /*94c0*/  WARPSYNC.COLLECTIVE R15, `(.L_x_157) ;  /* 0x000000000f0c7348 */ /* 0x022fea0003c00000 */
[----:B------:R-:W-:Y:S02]  /*94d0*/  ELECT P6, UR79, PT ;  /* 0x00000000004f782f */ /* 0x000fe400038c0000 */
[----:B------:R-:W-:Y:S01]  /*94e0*/  MOV R14, UR79 ;  /* 0x0000004f000e7c02 */ /* 0x000fe20008000f00 */
[----:B-1---5:R-:W-:Y:S10]  /*94f0*/  ENDCOLLECTIVE ;  /* 0x000000000000791b */ /* 0x022ff40003800000 */
.L_x_157:
[----:B------:R-:W-:Y:S05]  /*9500*/  BSYNC B0 ;  /* 0x0000000000007941 */ /* 0x000fea0003800000 */
.L_x_156:
[----:B------:R-:W-:Y:S05]  /*9510*/  BRA `(.L_x_158) ;  /* 0xffffff9c00787947 */ /* 0x000fea000383ffff */
.L_x_67:
[----:B-1----:R-:W-:-:S04]  /*9520*/  MOV R2, UR4 ;  /* 0x0000000400027c02 */ /* 0x002fc80008000f00 */
[----:B------:R1:W2:Y:S03]  /*9530*/  SYNCS.PHASECHK.TRANS64.TRYWAIT P0, [R2+URZ+0x8], R3 ;  /* 0x00000803020075a7 */ /* 0x0002a600080011ff */
[----:B--2---:R-:W-:Y:S05]  /*9540*/  @!P0 NANOSLEEP.SYNCS 0x989680 ;  /* 0x009896800000895d */ /* 0x004fea0003900000 */
[----:B------:R-:W2:Y:S02]  /*9550*/  @!P0 SYNCS.PHASECHK.TRANS64 P0, [R2+URZ+0x8], R3 ;  /* 0x00000803020085a7 */ /* 0x000ea400080010ff */
[----:B--2---:R-:W-:Y:S05]  /*9560*/  @!P0 BRA `(.L_x_67) ;  /* 0xfffffffc00ec8947 */ /* 0x004fea000383ffff */
[----:B------:R-:W-:Y:S05]  /*9570*/  BRA `(.L_x_66) ;  /* 0xffffff9c007c7947 */ /* 0x000fea000383ffff */
.L_x_68:
[----:B-1----:R1:W2:Y:S02]  /*9580*/  SYNCS.PHASECHK.TRANS64.TRYWAIT P0, [R0+URZ+0x90], R5 ;  /* 0x00009005000075a7 */ /* 0x0022a400080011ff */
[----:B--2---:R-:W-:Y:S05]  /*9590*/  @!P0 NANOSLEEP.SYNCS 0x989680 ;  /* 0x009896800000895d */ /* 0x004fea0003900000 */
[----:B------:R-:W2:Y:S02]  /*95a0*/  @!P0 SYNCS.PHASECHK.TRANS64 P0, [R0+URZ+0x90], R5 ;  /* 0x00009005000085a7 */ /* 0x000ea400080010ff */
[----:B--2---:R-:W-:Y:S05]  /*95b0*/  @!P0 BRA `(.L_x_68) ;  /* 0xfffffffc00f08947 */ /* 0x004fea000383ffff */
[----:B------:R-:W-:Y:S05]  /*95c0*/  BRA `(.L_x_159) ;  /* 0xffffffa000887947 */ /* 0x000fea000383ffff */
.L_x_70:
[----:B------:R-:W-:-:S07]  /*95d0*/  MOV R0, UR19 ;  /* 0x0000001300007c02 */ /* 0x000fce0008000f00 */
.L_x_160:
[----:B-1----:R1:W2:Y:S02]  /*95e0*/  SYNCS.PHASECHK.TRANS64.TRYWAIT P0, [R0+URZ+0xd0], R5 ;  /* 0x0000d005000075a7 */ /* 0x0022a400080011ff */
[----:B--2---:R-:W-:Y:S05]  /*95f0*/  @!P0 NANOSLEEP.SYNCS 0x989680 ;  /* 0x009896800000895d */ /* 0x004fea0003900000 */
[----:B------:R-:W2:Y:S02]  /*9600*/  @!P0 SYNCS.PHASECHK.TRANS64 P0, [R0+URZ+0xd0], R5 ;  /* 0x0000d005000085a7 */ /* 0x000ea400080010ff */
[----:B--2---:R-:W-:Y:S05]  /*9610*/  @!P0 BRA `(.L_x_160) ;  /* 0xfffffffc00f08947 */ /* 0x004fea000383ffff */
[----:B------:R-:W-:Y:S05]  /*9620*/  BRA `(.L_x_161) ;  /* 0xffffffa000d47947 */ /* 0x000fea000383ffff */
.L_x_73:
[----:B------:R-:W-:Y:S07]  /*9630*/  MOV R0, UR26 ;  /* 0x0000001a00007c02 */ /* 0x000fee0008000f00 */
.L_x_162:
[----:B-1----:R1:W2:Y:S02]  /*9640*/  SYNCS.PHASECHK.TRANS64.TRYWAIT P0, [R0+URZ], R5 ;  /* 0x00000005000075a7 */ /* 0x0022a400080011ff */
[----:B--2---:R-:W-:Y:S05]  /*9650*/  @!P0 NANOSLEEP.SYNCS 0x989680 ;  /* 0x009896800000895d */ /* 0x004fea0003900000 */
[----:B------:R-:W2:Y:S02]  /*9660*/  @!P0 SYNCS.PHASECHK.TRANS64 P0, [R0+URZ], R5 ;  /* 0x00000005000085a7 */ /* 0x000ea400080010ff */
[----:B--2---:R-:W-:Y:S05]  /*9670*/  @!P0 BRA `(.L_x_162) ;  /* 0xfffffffc00f08947 */ /* 0x004fea000383ffff */
[----:B------:R-:W-:Y:S05]  /*9680*/  BRA `(.L_x_72) ;  /* 0xffffffa000e87947 */ /* 0x000fea000383ffff */
.L_x_77:
[----:B-1----:R-:W-:-:S07]  /*9690*/  MOV R0, UR6 ;  /* 0x0000000600007c02 */ /* 0x002fce0008000f00 */
.L_x_163:
[----:B-1----:R1:W2:Y:S02]  /*96a0*/  SYNCS.PHASECHK.TRANS64.TRYWAIT P0, [R0+URZ], R3 ;  /* 0x00000003000075a7 */ /* 0x0022a400080011ff */
[----:B--2---:R-:W-:Y:S05]  /*96b0*/  @!P0 NANOSLEEP.SYNCS 0x989680 ;  /* 0x009896800000895d */ /* 0x004fea0003900000 */
[----:B------:R-:W2:Y:S02]  /*96c0*/  @!P0 SYNCS.PHASECHK.TRANS64 P0, [R0+URZ], R3 ;  /* 0x00000003000085a7 */ /* 0x000ea400080010ff */
[----:B--2---:R-:W-:Y:S05]  /*96d0*/  @!P0 BRA `(.L_x_163) ;  /* 0xfffffffc00f08947 */ /* 0x004fea000383ffff */
[----:B------:R-:W-:Y:S05]  /*96e0*/  BRA `(.L_x_164) ;  /* 0xffffffa8002c7947 */ /* 0x000fea000383ffff */
.L_x_78:
[----:B------:R-:W-:-:S07]  /*96f0*/  MOV R0, UR6 ;  /* 0x0000000600007c02 */ /* 0x000fce0008000f00 */
.L_x_165:
[----:B-1----:R1:W2:Y:S02]  /*9700*/  SYNCS.PHASECHK.TRANS64.TRYWAIT P0, [R0+URZ], R3 ;  /* 0x00000003000075a7 */ /* 0x0022a400080011ff */
[----:B--2---:R-:W-:Y:S05]  /*9710*/  @!P0 NANOSLEEP.SYNCS 0x989680 ;  /* 0x009896800000895d */ /* 0x004fea0003900000 */
[----:B------:R-:W2:Y:S02]  /*9720*/  @!P0 SYNCS.PHASECHK.TRANS64 P0, [R0+URZ], R3 ;  /* 0x00000003000085a7 */ /* 0x000ea400080010ff */
[----:B--2---:R-:W-:Y:S05]  /*9730*/  @!P0 BRA `(.L_x_165) ;  /* 0xfffffffc00f08947 */ /* 0x004fea000383ffff */
[----:B------:R-:W-:Y:S05]  /*9740*/  BRA `(.L_x_166) ;  /* 0xffffffa800387947 */ /* 0x000fea000383ffff */
.L_x_79:
[----:B------:R-:W-:-:S07]  /*9750*/  MOV R0, UR6 ;  /* 0x0000000600007c02 */ /* 0x000fce0008000f00 */
.L_x_167:
[----:B-1----:R1:W2:Y:S02]  /*9760*/  SYNCS.PHASECHK.TRANS64.TRYWAIT P0, [R0+URZ], R3 ;  /* 0x00000003000075a7 */ /* 0x0022a400080011ff */
[----:B--2---:R-:W-:Y:S05]  /*9770*/  @!P0 NANOSLEEP.SYNCS 0x989680 ;  /* 0x009896800000895d */ /* 0x004fea0003900000 */
[----:B------:R-:W2:Y:S02]  /*9780*/  @!P0 SYNCS.PHASECHK.TRANS64 P0, [R0+URZ], R3 ;  /* 0x00000003000085a7 */ /* 0x000ea400080010ff */
[----:B--2---:R-:W-:Y:S05]  /*9790*/  @!P0 BRA `(.L_x_167) ;  /* 0xfffffffc00f08947 */ /* 0x004fea000383ffff */
[----:B------:R-:W-:Y:S05]  /*97a0*/  BRA `(.L_x_168) ;  /* 0xffffffa800447947 */ /* 0x000fea000383ffff */
.L_x_82:
[----:B------:R-:W-:-:S07]  /*97b0*/  MOV R0, UR11 ;  /* 0x0000000b00007c02 */ /* 0x000fce0008000f00 */
.L_x_169:
[----:B-1----:R1:W2:Y:S02]  /*97c0*/  SYNCS.PHASECHK.TRANS64.TRYWAIT P1, [R0+URZ+0x110], R3 ;  /* 0x00011003000075a7 */ /* 0x0022a400080211ff */
[----:B--2---:R-:W-:Y:S05]  /*97d0*/  @!P1 NANOSLEEP.SYNCS 0x989680 ;  /* 0x009896800000995d */ /* 0x004fea0003900000 */
[----:B------:R-:W2:Y:S02]  /*97e0*/  @!P1 SYNCS.PHASECHK.TRANS64 P1, [R0+URZ+0x110], R3 ;  /* 0x00011003000095a7 */ /* 0x000ea400080210ff */
[----:B--2---:R-:W-:Y:S05]  /*97f0*/  @!P1 BRA `(.L_x_169) ;  /* 0xfffffffc00f09947 */ /* 0x004fea000383ffff */
[----:B------:R-:W-:Y:S05]  /*9800*/  BRA `(.L_x_170) ;  /* 0xffffffa800907947 */ /* 0x000fea000383ffff */
.L_x_87:
[----:B----4-:R4:W1:Y:S02]  /*9810*/  SYNCS.PHASECHK.TRANS64.TRYWAIT P0, [R0+URZ+0x90], R3 ;  /* 0x00009003000075a7 */ /* 0x01086400080011ff */
[----:B-1----:R-:W-:Y:S05]  /*9820*/  @!P0 NANOSLEEP.SYNCS 0x989680 ;  /* 0x009896800000895d */ /* 0x002fea0003900000 */
[----:B------:R-:W1:Y:S02]  /*9830*/  @!P0 SYNCS.PHASECHK.TRANS64 P0, [R0+URZ+0x90], R3 ;  /* 0x00009003000085a7 */ /* 0x000e6400080010ff */
[----:B-1----:R-:W-:Y:S05]  /*9840*/  @!P0 BRA `(.L_x_87) ;  /* 0xfffffffc00f08947 */ /* 0x002fea000383ffff */
[----:B------:R-:W-:Y:S05]  /*9850*/  BRA `(.L_x_171) ;  /* 0xffffffac00a07947 */ /* 0x000fea000383ffff */
.L_x_90:
[----:B------:R-:W-:Y:S07]  /*9860*/  MOV R0, UR6 ;  /* 0x0000000600007c02 */ /* 0x000fee0008000f00 */
.L_x_172:
[----:B-1----:R1:W4:Y:S02]  /*9870*/  SYNCS.PHASECHK.TRANS64.TRYWAIT P0, [R0+URZ+0x88], R3 ;  /* 0x00008803000075a7 */ /* 0x00232400080011ff */
[----:B----4-:R-:W-:Y:S05]  /*9880*/  @!P0 NANOSLEEP.SYNCS 0x989680 ;  /* 0x009896800000895d */ /* 0x010fea0003900000 */
[----:B------:R-:W4:Y:S02]  /*9890*/  @!P0 SYNCS.PHASECHK.TRANS64 P0, [R0+URZ+0x88], R3 ;  /* 0x00008803000085a7 */ /* 0x000f2400080010ff */
[----:B----4-:R-:W-:Y:S05]  /*98a0*/  @!P0 BRA `(.L_x_172) ;  /* 0xfffffffc00f08947 */ /* 0x010fea000383ffff */
[----:B------:R-:W-:Y:S05]  /*98b0*/  BRA `(.L_x_89) ;  /* 0xffffffb000807947 */ /* 0x000fea000383ffff */
.L_x_93:
[----:B------:R-:W-:Y:S07]  /*98c0*/  MOV R3, UR6 ;  /* 0x0000000600037c02 */ /* 0x000fee0008000f00 */
.L_x_173:
[----:B-1----:R1:W2:Y:S02]  /*98d0*/  SYNCS.PHASECHK.TRANS64.TRYWAIT P0, [R3+URZ+0x68], R12 ;  /* 0x0000680c030075a7 */ /* 0x0022a400080011ff */
[----:B--2---:R-:W-:Y:S05]  /*98e0*/  @!P0 NANOSLEEP.SYNCS 0x989680 ;  /* 0x009896800000895d */ /* 0x004fea0003900000 */
[----:B------:R-:W2:Y:S02]  /*98f0*/  @!P0 SYNCS.PHASECHK.TRANS64 P0, [R3+URZ+0x68], R12 ;  /* 0x0000680c030085a7 */ /* 0x000ea400080010ff */
[----:B--2---:R-:W-:Y:S05]  /*9900*/  @!P0 BRA `(.L_x_173) ;  /* 0xfffffffc00f08947 */ /* 0x004fea000383ffff */
[----:B------:R-:W-:Y:S05]  /*9910*/  BRA `(.L_x_174) ;  /* 0xffffffb000f87947 */ /* 0x000fea000383ffff */
.L_x_94:
[----:B-1----:R-:W-:Y:S07]  /*9920*/  MOV R3, UR6 ;  /* 0x0000000600037c02 */ /* 0x002fee0008000f00 */
.L_x_175:
[----:B-1----:R1:W2:Y:S02]  /*9930*/  SYNCS.PHASECHK.TRANS64.TRYWAIT P0, [R3+URZ+0x70], R12 ;  /* 0x0000700c030075a7 */ /* 0x0022a400080011ff */
[----:B--2---:R-:W-:Y:S05]  /*9940*/  @!P0 NANOSLEEP.SYNCS 0x989680 ;  /* 0x009896800000895d */ /* 0x004fea0003900000 */
[----:B------:R-:W2:Y:S02]  /*9950*/  @!P0 SYNCS.PHASECHK.TRANS64 P0, [R3+URZ+0x70], R12 ;  /* 0x0000700c030085a7 */ /* 0x000ea400080010ff */
[----:B--2---:R-:W-:Y:S05]  /*9960*/  @!P0 BRA `(.L_x_175) ;  /* 0xfffffffc00f08947 */ /* 0x004fea000383ffff */
[----:B------:R-:W-:Y:S05]  /*9970*/  BRA `(.L_x_176) ;  /* 0xffffffb400507947 */ /* 0x000fea000383ffff */
.L_x_95:
[----:B------:R-:W-:Y:S07]  /*9980*/  MOV R3, UR6 ;  /* 0x0000000600037c02 */ /* 0x000fee0008000f00 */
.L_x_177:
[----:B-1----:R1:W2:Y:S02]  /*9990*/  SYNCS.PHASECHK.TRANS64.TRYWAIT P0, [R3+URZ+0x78], R12 ;  /* 0x0000780c030075a7 */ /* 0x0022a400080011ff */
[----:B--2---:R-:W-:Y:S05]  /*99a0*/  @!P0 NANOSLEEP.SYNCS 0x989680 ;  /* 0x009896800000895d */ /* 0x004fea0003900000 */
[----:B------:R-:W2:Y:S02]  /*99b0*/  @!P0 SYNCS.PHASECHK.TRANS64 P0, [R3+URZ+0x78], R12 ;  /* 0x0000780c030085a7 */ /* 0x000ea400080010ff */
[----:B--2---:R-:W-:Y:S05]  /*99c0*/  @!P0 BRA `(.L_x_177) ;  /* 0xfffffffc00f08947 */ /* 0x004fea000383ffff */
[----:B------:R-:W-:Y:S05]  /*99d0*/  BRA `(.L_x_178) ;  /* 0xffffffb400f07947 */ /* 0x000fea000383ffff */
.L_x_97:
[----:B------:R-:W-:-:S07]  /*99e0*/  MOV R0, UR6 ;  /* 0x0000000600007c02 */ /* 0x000fce0008000f00 */
.L_x_179:
[----:B-1----:R1:W2:Y:S02]  /*99f0*/  SYNCS.PHASECHK.TRANS64.TRYWAIT P0, [R0+URZ+0x68], R3 ;  /* 0x00006803000075a7 */ /* 0x0022a400080011ff */
[----:B--2---:R-:W-:Y:S05]  /*9a00*/  @!P0 NANOSLEEP.SYNCS 0x989680 ;  /* 0x009896800000895d */ /* 0x004fea0003900000 */
[----:B------:R-:W2:Y:S02]  /*9a10*/  @!P0 SYNCS.PHASECHK.TRANS64 P0, [R0+URZ+0x68], R3 ;  /* 0x00006803000085a7 */ /* 0x000ea400080010ff */
[----:B--2---:R-:W-:Y:S05]  /*9a20*/  @!P0 BRA `(.L_x_179) ;  /* 0xfffffffc00f08947 */ /* 0x004fea000383ffff */
[----:B------:R-:W-:Y:S05]  /*9a30*/  BRA `(.L_x_180) ;  /* 0xffffffb800787947 */ /* 0x000fea000383ffff */
.L_x_98:
[----:B-1----:R-:W-:-:S07]  /*9a40*/  MOV R0, UR6 ;  /* 0x0000000600007c02 */ /* 0x002fce0008000f00 */
.L_x_181:
[----:B-1----:R1:W2:Y:S02]  /*9a50*/  SYNCS.PHASECHK.TRANS64.TRYWAIT P0, [R0+URZ+0x70], R3 ;  /* 0x00007003000075a7 */ /* 0x0022a400080011ff */
[----:B--2---:R-:W-:Y:S05]  /*9a60*/  @!P0 NANOSLEEP.SYNCS 0x989680 ;  /* 0x009896800000895d */ /* 0x004fea0003900000 */
[----:B------:R-:W2:Y:S02]  /*9a70*/  @!P0 SYNCS.PHASECHK.TRANS64 P0, [R0+URZ+0x70], R3 ;  /* 0x00007003000085a7 */ /* 0x000ea400080010ff */
[----:B--2---:R-:W-:Y:S05]  /*9a80*/  @!P0 BRA `(.L_x_181) ;  /* 0xfffffffc00f08947 */ /* 0x004fea000383ffff */
[----:B------:R-:W-:Y:S05]  /*9a90*/  BRA `(.L_x_182) ;  /* 0xffffffb800687947 */ /* 0x000fea000383ffff */
.L_x_100:
[----:B--2---:R2:W3:Y:S02]  /*9aa0*/  SYNCS.PHASECHK.TRANS64.TRYWAIT P0, [R0+URZ+0x90], R3 ;  /* 0x00009003000075a7 */ /* 0x0044e400080011ff */
[----:B---3--:R-:W-:Y:S05]  /*9ab0*/  @!P0 NANOSLEEP.SYNCS 0x989680 ;  /* 0x009896800000895d */ /* 0x008fea0003900000 */
[----:B------:R-:W3:Y:S02]  /*9ac0*/  @!P0 SYNCS.PHASECHK.TRANS64 P0, [R0+URZ+0x90], R3 ;  /* 0x00009003000085a7 */ /* 0x000ee400080010ff */
[----:B---3--:R-:W-:Y:S05]  /*9ad0*/  @!P0 BRA `(.L_x_100) ;  /* 0xfffffffc00f08947 */ /* 0x008fea000383ffff */
[----:B------:R-:W-:Y:S05]  /*9ae0*/  BRA `(.L_x_183) ;  /* 0xffffffbc00347947 */ /* 0x000fea000383ffff */
.L_x_110:
[----:B-1----:R1:W3:Y:S02]  /*9af0*/  SYNCS.PHASECHK.TRANS64.TRYWAIT P1, [R5+URZ+0x50], R0 ;  /* 0x00005000050075a7 */ /* 0x0022e400080211ff */
[----:B---3--:R-:W-:Y:S05]  /*9b00*/  @!P1 NANOSLEEP.SYNCS 0x989680 ;  /* 0x009896800000995d */ /* 0x008fea0003900000 */
[----:B------:R-:W3:Y:S02]  /*9b10*/  @!P1 SYNCS.PHASECHK.TRANS64 P1, [R5+URZ+0x50], R0 ;  /* 0x00005000050095a7 */ /* 0x000ee400080210ff */
[----:B---3--:R-:W-:Y:S05]  /*9b20*/  @!P1 BRA `(.L_x_110) ;  /* 0xfffffffc00f09947 */ /* 0x008fea000383ffff */
[----:B------:R-:W-:Y:S05]  /*9b30*/  BRA `(.L_x_109) ;  /* 0xffffffc800387947 */ /* 0x000fea000383ffff */
.L_x_112:
[----:B---3--:R3:W4:Y:S02]  /*9b40*/  SYNCS.PHASECHK.TRANS64.TRYWAIT P0, [R103+URZ+0xb0], R4 ;  /* 0x0000b004670075a7 */ /* 0x00872400080011ff */
[----:B----4-:R-:W-:Y:S05]  /*9b50*/  @!P0 NANOSLEEP.SYNCS 0x989680 ;  /* 0x009896800000895d */ /* 0x010fea0003900000 */
[----:B------:R-:W4:Y:S02]  /*9b60*/  @!P0 SYNCS.PHASECHK.TRANS64 P0, [R103+URZ+0xb0], R4 ;  /* 0x0000b004670085a7 */ /* 0x000f2400080010ff */
[----:B----4-:R-:W-:Y:S05]  /*9b70*/  @!P0 BRA `(.L_x_112) ;  /* 0xfffffffc00f08947 */ /* 0x010fea000383ffff */
[----:B------:R-:W-:Y:S05]  /*9b80*/  BRA `(.L_x_111) ;  /* 0xffffffc8008c7947 */ /* 0x000fea000383ffff */
.L_x_122:
[----:B--2---:R2:W3:Y:S02]  /*9b90*/  SYNCS.PHASECHK.TRANS64.TRYWAIT P0, [R4+URZ+0x50], R3 ;  /* 0x00005003040075a7 */ /* 0x0044e400080011ff */
[----:B---3--:R-:W-:Y:S05]  /*9ba0*/  @!P0 NANOSLEEP.SYNCS 0x989680 ;  /* 0x009896800000895d */ /* 0x008fea0003900000 */
[----:B------:R-:W3:Y:S02]  /*9bb0*/  @!P0 SYNCS.PHASECHK.TRANS64 P0, [R4+URZ+0x50], R3 ;  /* 0x00005003040085a7 */ /* 0x000ee400080010ff */
[----:B---3--:R-:W-:Y:S05]  /*9bc0*/  @!P0 BRA `(.L_x_122) ;  /* 0xfffffffc00f08947 */ /* 0x008fea000383ffff */
[----:B------:R-:W-:Y:S05]  /*9bd0*/  BRA `(.L_x_121) ;  /* 0xffffffd400b87947 */ /* 0x000fea000383ffff */
.L_x_132:
[----:B--2---:R2:W3:Y:S02]  /*9be0*/  SYNCS.PHASECHK.TRANS64.TRYWAIT P0, [R3+URZ+0x50], R6 ;  /* 0x00005006030075a7 */ /* 0x0044e400080011ff */
[----:B---3--:R-:W-:Y:S05]  /*9bf0*/  @!P0 NANOSLEEP.SYNCS 0x989680 ;  /* 0x009896800000895d */ /* 0x008fea0003900000 */
[----:B------:R-:W3:Y:S02]  /*9c00*/  @!P0 SYNCS.PHASECHK.TRANS64 P0, [R3+URZ+0x50], R6 ;  /* 0x00005006030085a7 */ /* 0x000ee400080010ff */
[----:B---3--:R-:W-:Y:S05]  /*9c10*/  @!P0 BRA `(.L_x_132) ;  /* 0xfffffffc00f08947 */ /* 0x008fea000383ffff */
[----:B------:R-:W-:Y:S05]  /*9c20*/  BRA `(.L_x_131) ;  /* 0xffffffe400407947 */ /* 0x000fea000383ffff */
        .weak           $__internal_0_$__cuda_sm10x_tcgen05_guardrail_trap_col_being_dealloced_not_returned_by_alloc
        .type           $__internal_0_$__cuda_sm10x_tcgen05_guardrail_trap_col_being_dealloced_not_returned_by_alloc,@function
        .size           $__internal_0_$__cuda_sm10x_tcgen05_guardrail_trap_col_being_dealloced_not_returned_by_alloc,($__internal_1_$__cuda_sm10x_tcgen05_guardrail_trap_phase_invalid_during_alloc - $__internal_0_$__cuda_sm10x_tcgen05_guardrail_trap_col_being_dealloced_not_returned_by_alloc)
$__internal_0_$__cuda_sm10x_tcgen05_guardrail_trap_col_being_dealloced_not_returned_by_alloc:
[----:B------:R-:W-:Y:S05]  /*9c30*/  BPT.TRAP 0x1 ;  /* 0x000000040000795c */ /* 0x000fea0000300000 */
[----:B------:R-:W-:-:S04]  /*9c40*/  HFMA2 R3, -RZ, RZ, 0, 0 ;  /* 0x00000000ff037431 */ /* 0x000fc800000001ff */
[----:B------:R-:W-:Y:S05]  /*9c50*/  RET.REL.NODEC R2 `(_ZN7cutlass13device_kernelINS_4gemm6kernel13GemmUniversalIN4cute5tupleIJiiiiEEENS1_10collective13CollectiveMmaINS1_35MainloopSm100TmaUmmaWarpSpecializedILi5ELi2ELi4ENS5_IJNS4_1CILi2EEENSA_ILi1EEESC_EEEEENS5_IJNSA_ILi128EEENSA_ILi192EEENSA_ILi256EEEEEEaNS5_IJlSC_lEEEaSJ_NS4_8TiledMMAINS4_8MMA_AtomIJNS4_21SM100_MMA_S8_2x1SM_SSIaaiLi128ELi192ELNS4_4UMMA5MajorE0ELSO_0ELNSN_8SaturateE0EEEEEENS4_6LayoutINS5_IJSC_SC_SC_EEENS5_IJNSA_ILi0EEESU_SU_EEEEENS5_IJNS4_10UnderscoreESX_SX_EEEEENS4_18SM100_TMA_2SM_LOADENS4_14ComposedLayoutINS4_7SwizzleILi3ELi4ELi3EEENS4_18smem_ptr_flag_bitsILi8EEENSS_INS5_IJNSA_ILi8EEESF_EEENS5_IJSF_SC_EEEEEEEvNS4_8identityES10_S1A_vS1B_EENS_8epilogue10collective18CollectiveEpilogueINS1D_23Sm100TmaWarpSpecializedILi3ELi2ELi32ELb0ELb0EEEJNS5_IJNSA_ILi64EEESG_SH_EEENS5_IJNSS_IS1I_SC_EENSS_INS5_IJNSA_ILi32EEESB_EEENS5_IJSC_NSA_ILi96EEEEEEEEEEEaSJ_aSJ_NS1D_6fusion15FusionCallbacksIS1H_NS1R_17LinearCombinationIaiaiLNS_15FloatRoundStyleE2EEES1J_S1Q_JEEENS4_5SM1004TMEM4LOAD26SM100_TMEM_LOAD_32dp32b32xENS4_13SM90_TMA_LOADENS11_INS12_ILi1ELi4ELi3EEES15_NSS_INS5_IJS16_S1L_EEENS5_IJS1L_SC_EEEEEEENS4_39AutoVectorizingCopyWithAssumedAlignmentILi128EEENS4_14SM90_TMA_STOREES26_S28_S28_EEEvvEEEEvNT_6ParamsE) ;  /* 0xffffff6002e87950 */ /* 0x000fea0003c3ffff */
        .weak           $__internal_1_$__cuda_sm10x_tcgen05_guardrail_trap_phase_invalid_during_alloc
        .type           $__internal_1_$__cuda_sm10x_tcgen05_guardrail_trap_phase_invalid_during_alloc,@function
        .size           $__internal_1_$__cuda_sm10x_tcgen05_guardrail_trap_phase_invalid_during_alloc,($__internal_2_$__cuda_sm10x_tcgen05_guardrail_trap_unallocated_columns_being_dealloced - $__internal_1_$__cuda_sm10x_tcgen05_guardrail_trap_phase_invalid_during_alloc)
$__internal_1_$__cuda_sm10x_tcgen05_guardrail_trap_phase_invalid_during_alloc:
[----:B------:R-:W-:Y:S05]  /*9c60*/  BPT.TRAP 0x1 ;  /* 0x000000040000795c */ /* 0x000fea0000300000 */
[----:B------:R-:W-:-:S04]  /*9c70*/  MOV R3, 0x0 ;  /* 0x0000000000037802 */ /* 0x000fc80000000f00 */
[----:B------:R-:W-:Y:S05]  /*9c80*/  RET.REL.NODEC R2 `(_ZN7cutlass13device_kernelINS_4gemm6kernel13GemmUniversalIN4cute5tupleIJiiiiEEENS1_10collective13CollectiveMmaINS1_35MainloopSm100TmaUmmaWarpSpecializedILi5ELi2ELi4ENS5_IJNS4_1CILi2EEENSA_ILi1EEESC_EEEEENS5_IJNSA_ILi128EEENSA_ILi192EEENSA_ILi256EEEEEEaNS5_IJlSC_lEEEaSJ_NS4_8TiledMMAINS4_8MMA_AtomIJNS4_21SM100_MMA_S8_2x1SM_SSIaaiLi128ELi192ELNS4_4UMMA5MajorE0ELSO_0ELNSN_8SaturateE0EEEEEENS4_6LayoutINS5_IJSC_SC_SC_EEENS5_IJNSA_ILi0EEESU_SU_EEEEENS5_IJNS4_10UnderscoreESX_SX_EEEEENS4_18SM100_TMA_2SM_LOADENS4_14ComposedLayoutINS4_7SwizzleILi3ELi4ELi3EEENS4_18smem_ptr_flag_bitsILi8EEENSS_INS5_IJNSA_ILi8EEESF_EEENS5_IJSF_SC_EEEEEEEvNS4_8identityES10_S1A_vS1B_EENS_8epilogue10collective18CollectiveEpilogueINS1D_23Sm100TmaWarpSpecializedILi3ELi2ELi32ELb0ELb0EEEJNS5_IJNSA_ILi64EEESG_SH_EEENS5_IJNSS_IS1I_SC_EENSS_INS5_IJNSA_ILi32EEESB_EEENS5_IJSC_NSA_ILi96EEEEEEEEEEEaSJ_aSJ_NS1D_6fusion15FusionCallbacksIS1H_NS1R_17LinearCombinationIaiaiLNS_15FloatRoundStyleE2EEES1J_S1Q_JEEENS4_5SM1004TMEM4LOAD26SM100_TMEM_LOAD_32dp32b32xENS4_13SM90_TMA_LOADENS11_INS12_ILi1ELi4ELi3EEES15_NSS_INS5_IJS16_S1L_EEENS5_IJS1L_SC_EEEEEEENS4_39AutoVectorizingCopyWithAssumedAlignmentILi128EEENS4_14SM90_TMA_STOREES26_S28_S28_EEEvvEEEEvNT_6ParamsE) ;  /* 0xffffff6002dc7950 */ /* 0x000fea0003c3ffff */
        .weak           $__internal_2_$__cuda_sm10x_tcgen05_guardrail_trap_unallocated_columns_being_dealloced
        .type           $__internal_2_$__cuda_sm10x_tcgen05_guardrail_trap_unallocated_columns_being_dealloced,@function
        .size           $__internal_2_$__cuda_sm10x_tcgen05_guardrail_trap_unallocated_columns_being_dealloced,(.L_x_185 - $__internal_2_$__cuda_sm10x_tcgen05_guardrail_trap_unallocated_columns_being_dealloced)
$__internal_2_$__cuda_sm10x_tcgen05_guardrail_trap_unallocated_columns_being_dealloced:
[----:B------:R-:W-:Y:S05]  /*9c90*/  BPT.TRAP 0x1 ;  /* 0x000000040000795c */ /* 0x000fea0000300000 */
[----:B------:R-:W-:-:S04]  /*9ca0*/  HFMA2 R3, -RZ, RZ, 0, 0 ;  /* 0x00000000ff037431 */ /* 0x000fc800000001ff */
[----:B------:R-:W-:Y:S05]  /*9cb0*/  RET.REL.NODEC R2 `(_ZN7cutlass13device_kernelINS_4gemm6kernel13GemmUniversalIN4cute5tupleIJiiiiEEENS1_10collective13CollectiveMmaINS1_35MainloopSm100TmaUmmaWarpSpecializedILi5ELi2ELi4ENS5_IJNS4_1CILi2EEENSA_ILi1EEESC_EEEEENS5_IJNSA_ILi128EEENSA_ILi192EEENSA_ILi256EEEEEEaNS5_IJlSC_lEEEaSJ_NS4_8TiledMMAINS4_8MMA_AtomIJNS4_21SM100_MMA_S8_2x1SM_SSIaaiLi128ELi192ELNS4_4UMMA5MajorE0ELSO_0ELNSN_8SaturateE0EEEEEENS4_6LayoutINS5_IJSC_SC_SC_EEENS5_IJNSA_ILi0EEESU_SU_EEEEENS5_IJNS4_10UnderscoreESX_SX_EEEEENS4_18SM100_TMA_2SM_LOADENS4_14ComposedLayoutINS4_7SwizzleILi3ELi4ELi3EEENS4_18smem_ptr_flag_bitsILi8EEENSS_INS5_IJNSA_ILi8EEESF_EEENS5_IJSF_SC_EEEEEEEvNS4_8identityES10_S1A_vS1B_EENS_8epilogue10collective18CollectiveEpilogueINS1D_23Sm100TmaWarpSpecializedILi3ELi2ELi32ELb0ELb0EEEJNS5_IJNSA_ILi64EEESG_SH_EEENS5_IJNSS_IS1I_SC_EENSS_INS5_IJNSA_ILi32EEESB_EEENS5_IJSC_NSA_ILi96EEEEEEEEEEEaSJ_aSJ_NS1D_6fusion15FusionCallbacksIS1H_NS1R_17LinearCombinationIaiaiLNS_15FloatRoundStyleE2EEES1J_S1Q_JEEENS4_5SM1004TMEM4LOAD26SM100_TMEM_LOAD_32dp32b32xENS4_13SM90_TMA_LOADENS11_INS12_ILi1ELi4ELi3EEES15_NSS_INS5_IJS16_S1L_EEENS5_IJS1L_SC_EEEEEEENS4_39AutoVectorizingCopyWithAssumedAlignmentILi128EEENS4_14SM90_TMA_STOREES26_S28_S28_EEEvvEEEEvNT_6ParamsE) ;  /* 0xffffff6002d07950 */ /* 0x000fea0003c3ffff */
.L_x_184:
[----:B------:R-:W-:-:S00]  /*9cc0*/  BRA `(.L_x_184) ;  /* 0xfffffffc00fc7947 */ /* 0x000fc0000383ffff */
[----:B------:R-:W-:-:S00]  /*9cd0*/  NOP ;  /* 0x0000000000007918 */ /* 0x000fc00000000000 */
        /* <DEDUP_REMOVED lines=10> */
.L_x_185:


//--------------------- .nv.global.init           --------------------------
	.section	.nv.global.init,"aw",@progbits
.nv.global.init:
	.type		$str$27,@object
	.size		$str$27,($str$28 - $str$27)
$str$27:
        /*0000*/ 	.byte	0x28, 0x61, 0x64, 0x64, 0x72, 0x65, 0x73, 0x73, 0x20, 0x26, 0x20, 0x6d, 0x61, 0x73, 0x6b, 0x29
        /*0010*/ 	.byte	0x20, 0x3d, 0x3d, 0x20, 0x30, 0x00
	.type		$str$28,@object
	.size		$str$28,($str$26 - $str$28)
$str$28:
        /*0016*/ 	.byte	0x2f, 0x74, 0x6d, 0x70, 0x2f, 0x63, 0x75, 0x74, 0x6c, 0x61, 0x73, 0x73, 0x5f, 0x73, 0x77, 0x65
        /*0026*/ 	.byte	0x65, 0x70, 0x5f, 0x73, 0x72, 0x63, 0x2f, 0x69, 0x6e, 0x63, 0x6c, 0x75, 0x64, 0x65, 0x2f, 0x63
        /*0036*/ 	.byte	0x75, 0x74, 0x65, 0x2f, 0x70, 0x6f, 0x69, 0x6e, 0x74, 0x65, 0x72, 0x5f, 0x66, 0x6c, 0x61, 0x67
        /*0046*/ 	.byte	0x67, 0x65, 0x64, 0x2e, 0x68, 0x70, 0x70, 0x00
	.type		$str$26,@object
	.size		$str$26,($str$25 - $str$26)
$str$26:
        /*004e*/ 	.byte	0x2f, 0x74, 0x6d, 0x70, 0x2f, 0x63, 0x75, 0x74, 0x6c, 0x61, 0x73, 0x73, 0x5f, 0x73, 0x77, 0x65
        /*005e*/ 	.byte	0x65, 0x70, 0x5f, 0x73, 0x72, 0x63, 0x2f, 0x69, 0x6e, 0x63, 0x6c, 0x75, 0x64, 0x65, 0x2f, 0x63
        /*006e*/ 	.byte	0x75, 0x74, 0x65, 0x2f, 0x61, 0x74, 0x6f, 0x6d, 0x2f, 0x63, 0x6f, 0x70, 0x79, 0x5f, 0x74, 0x72
        /*007e*/ 	.byte	0x61, 0x69, 0x74, 0x73, 0x5f, 0x73, 0x6d, 0x31, 0x30, 0x30, 0x2e, 0x68, 0x70, 0x70, 0x00
	.type		$str$25,@object
	.size		$str$25,(__unnamed_1 - $str$25)
$str$25:
        /*008d*/ 	.byte	0x28, 0x28, 0x75, 0x69, 0x6e, 0x74, 0x33, 0x32, 0x5f, 0x74, 0x28, 0x74, 0x68, 0x72, 0x65, 0x61
        /*009d*/ 	.byte	0x64, 0x49, 0x64, 0x78, 0x2e, 0x78, 0x29, 0x20, 0x2f, 0x20, 0x33, 0x32, 0x29, 0x20, 0x25, 0x20
        /*00ad*/ 	.byte	0x34, 0x29, 0x20, 0x3d, 0x3d, 0x20, 0x28, 0x28, 0x28, 0x74, 0x6d, 0x65, 0x6d, 0x5f, 0x61, 0x64
        /*00bd*/ 	.byte	0x64, 0x72, 0x20, 0x3e, 0x3e, 0x20, 0x31, 0x36, 0x29, 0x20, 0x2f, 0x20, 0x33, 0x32, 0x29, 0x20
        /*00cd*/ 	.byte	0x25, 0x20, 0x34, 0x29, 0x00
	.type		__unnamed_1,@object
	.size		__unnamed_1,(__unnamed_2 - __unnamed_1)
__unnamed_1:
        /*00d2*/ 	.byte	0x61, 0x75, 0x74, 0x6f, 0x20, 0x63, 0x75, 0x74, 0x65, 0x3a, 0x3a, 0x61, 0x73, 0x5f, 0x70, 0x6f
        /* <DEDUP_REMOVED lines=24> */
        /*0262*/ 	.byte	0x3e, 0x3e, 0x5d, 0x00
	.type		__unnamed_2,@object
	.size		__unnamed_2,(__unnamed_3 - __unnamed_2)
__unnamed_2:
        /* <DEDUP_REMOVED lines=26> */
	.type		__unnamed_3,@object
	.size		__unnamed_3,(.L_3 - __unnamed_3)
__unnamed_3:
        /* <DEDUP_REMOVED lines=41> */
.L_3:


//--------------------- .nv.shared._ZN7cutlass13device_kernelINS_4gemm6kernel13GemmUniversalIN4cute5tupleIJiiiiEEENS1_10collective13CollectiveMmaINS1_35MainloopSm100TmaUmmaWarpSpecializedILi5ELi2ELi4ENS5_IJNS4_1CILi2EEENSA_ILi1EEESC_EEEEENS5_IJNSA_ILi128EEENSA_ILi192EEENSA_ILi256EEEEEEaNS5_IJlSC_lEEEaSJ_NS4_8TiledMMAINS4_8MMA_AtomIJNS4_21SM100_MMA_S8_2x1SM_SSIaaiLi128ELi192ELNS4_4UMMA5MajorE0ELSO_0ELNSN_8SaturateE0EEEEEENS4_6LayoutINS5_IJSC_SC_SC_EEENS5_IJNSA_ILi0EEESU_SU_EEEEENS5_IJNS4_10UnderscoreESX_SX_EEEEENS4_18SM100_TMA_2SM_LOADENS4_14ComposedLayoutINS4_7SwizzleILi3ELi4ELi3EEENS4_18smem_ptr_flag_bitsILi8EEENSS_INS5_IJNSA_ILi8EEESF_EEENS5_IJSF_SC_EEEEEEEvNS4_8identityES10_S1A_vS1B_EENS_8epilogue10collective18CollectiveEpilogueINS1D_23Sm100TmaWarpSpecializedILi3ELi2ELi32ELb0ELb0EEEJNS5_IJNSA_ILi64EEESG_SH_EEENS5_IJNSS_IS1I_SC_EENSS_INS5_IJNSA_ILi32EEESB_EEENS5_IJSC_NSA_ILi96EEEEEEEEEEEaSJ_aSJ_NS1D_6fusion15FusionCallbacksIS1H_NS1R_17LinearCombinationIaiaiLNS_15FloatRoundStyleE2EEES1J_S1Q_JEEENS4_5SM1004TMEM4LOAD26SM100_TMEM_LOAD_32dp32b32xENS4_13SM90_TMA_LOADENS11_INS12_ILi1ELi4ELi3EEES15_NSS_INS5_IJS16_S1L_EEENS5_IJS1L_SC_EEEEEEENS4_39AutoVectorizingCopyWithAssumedAlignmentILi128EEENS4_14SM90_TMA_STOREES26_S28_S28_EEEvvEEEEvNT_6ParamsE --------------------------
	.section	.nv.shared._ZN7cutlass13device_kernelINS_4gemm6kernel13GemmUniversalIN4cute5tupleIJiiiiEEENS1_10collective13CollectiveMmaINS1_35MainloopSm100TmaUmmaWarpSpecializedILi5ELi2ELi4ENS5_IJNS4_1CILi2EEENSA_ILi1EEESC_EEEEENS5_IJNSA_ILi128EEENSA_ILi192EEENSA_ILi256EEEEEEaNS5_IJlSC_lEEEaSJ_NS4_8TiledMMAINS4_8MMA_AtomIJNS4_21SM100_MMA_S8_2x1SM_SSIaaiLi128ELi192ELNS4_4UMMA5MajorE0ELSO_0ELNSN_8SaturateE0EEEEEENS4_6LayoutINS5_IJSC_SC_SC_EEENS5_IJNSA_ILi0EEESU_SU_EEEEENS5_IJNS4_10UnderscoreESX_SX_EEEEENS4_18SM100_TMA_2SM_LOADENS4_14ComposedLayoutINS4_7SwizzleILi3ELi4ELi3EEENS4_18smem_ptr_flag_bitsILi8EEENSS_INS5_IJNSA_ILi8EEESF_EEENS5_IJSF_SC_EEEEEEEvNS4_8identityES10_S1A_vS1B_EENS_8epilogue10collective18CollectiveEpilogueINS1D_23Sm100TmaWarpSpecializedILi3ELi2ELi32ELb0ELb0EEEJNS5_IJNSA_ILi64EEESG_SH_EEENS5_IJNSS_IS1I_SC_EENSS_INS5_IJNSA_ILi32EEESB_EEENS5_IJSC_NSA_ILi96EEEEEEEEEEEaSJ_aSJ_NS1D_6fusion15FusionCallbacksIS1H_NS1R_17LinearCombinationIaiaiLNS_15FloatRoundStyleE2EEES1J_S1Q_JEEENS4_5SM1004TMEM4LOAD26SM100_TMEM_LOAD_32dp32b32xENS4_13SM90_TMA_LOADENS11_INS12_ILi1ELi4ELi3EEES15_NSS_INS5_IJS16_S1L_EEENS5_IJS1L_SC_EEEEEEENS4_39AutoVectorizingCopyWithAssumedAlignmentILi128EEENS4_14SM90_TMA_STOREES26_S28_S28_EEEvvEEEEvNT_6ParamsE,"aw",@nobits
	.sectionflags	@""
	.align	16
	.zero		1024


//--------------------- .nv.shared.reserved.0     --------------------------
	.section	.nv.shared.reserved.0,"aw",@nobits
	.weak		__nv_reservedSMEM_offset_0_alias
	.size		__nv_reservedSMEM_offset_0_alias, 0, 64
	.other		__nv_reservedSMEM_offset_0_alias,@"STO_CUDA_RESERVED_SHARED STV_DEFAULT"
__nv_reservedSMEM_offset_0_alias:
	.zero		0
.nv.shared.reserved.0:
	.zero		64
	.weak		__nv_reservedSMEM_tcgen05_partition
	.type		__nv_reservedSMEM_tcgen05_partition,@object
	.size		__nv_reservedSMEM_tcgen05_partition,(.L_0 - __nv_reservedSMEM_tcgen05_partition)
__nv_reservedSMEM_tcgen05_partition:
	.zero		32
.L_0:


//--------------------- .nv.global                --------------------------
	.section	.nv.global,"aw",@nobits
.nv.global:
	.type		_ZN40_INTERNAL_71c768fb_4_k_cu_e440fe36_261044cute1_E,@object
	.size		_ZN40_INTERNAL_71c768fb_4_k_cu_e440fe36_261044cute1_E,(_ZN40_INTERNAL_71c768fb_4_k_cu_e440fe36_261044cuda3std3__45__cpo6cbeginE - _ZN40_INTERNAL_71c768fb_4_k_cu_e440fe36_261044cute1_E)
_ZN40_INTERNAL_71c768fb_4_k_cu_e440fe36_261044cute1_E:
	.zero		1
	.type		_ZN40_INTERNAL_71c768fb_4_k_cu_e440fe36_261044cuda3std3__45__cpo6cbeginE,@object
	.size		_ZN40_INTERNAL_71c768fb_4_k_cu_e440fe36_261044cuda3std3__45__cpo6cbeginE,(_ZN40_INTERNAL_71c768fb_4_k_cu_e440fe36_261044cuda3std3__48in_placeE - _ZN40_INTERNAL_71c768fb_4_k_cu_e440fe36_261044cuda3std3__45__cpo6cbeginE)
_ZN40_INTERNAL_71c768fb_4_k_cu_e440fe36_261044cuda3std3__45__cpo6cbeginE:
	.zero		1
	.type		_ZN40_INTERNAL_71c768fb_4_k_cu_e440fe36_261044cuda3std3__48in_placeE,@object
	.size		_ZN40_INTERNAL_71c768fb_4_k_cu_e440fe36_261044cuda3std3__48in_placeE,(_ZN40_INTERNAL_71c768fb_4_k_cu_e440fe36_261044cuda3std6ranges3__45__cpo9iter_moveE - _ZN40_INTERNAL_71c768fb_4_k_cu_e440fe36_261044cuda3std3__48in_placeE)
_ZN40_INTERNAL_71c768fb_4_k_cu_e440fe36_261044cuda3std3__48in_placeE:
	.zero		1
	.type		_ZN40_INTERNAL_71c768fb_4_k_cu_e440fe36_261044cuda3std6ranges3__45__cpo9iter_moveE,@object
	.size		_ZN40_INTERNAL_71c768fb_4_k_cu_e440fe36_261044cuda3std6ranges3__45__cpo9iter_moveE,(_ZN40_INTERNAL_71c768fb_4_k_cu_e440fe36_261044cuda3std3__45__cpo5beginE - _ZN40_INTERNAL_71c768fb_4_k_cu_e440fe36_261044cuda3std6ranges3__45__cpo9iter_moveE)
_ZN40_INTERNAL_71c768fb_4_k_cu_e440fe36_261044cuda3std6ranges3__45__cpo9iter_moveE:
	.zero		1
	.type		_ZN40_INTERNAL_71c768fb_4_k_cu_e440fe36_261044cuda3std3__45__cpo5beginE,@object
	.size		_ZN40_INTERNAL_71c768fb_4_k_cu_e440fe36_261044cuda3std3__45__cpo5beginE,(_ZN40_INTERNAL_71c768fb_4_k_cu_e440fe36_261044cuda3std3__442_GLOBAL__N__71c768fb_4_k_cu_e440fe36_261046ignoreE - _ZN40_INTERNAL_71c768fb_4_k_cu_e440fe36_261044cuda3std3__45__cpo5beginE)
_ZN40_INTERNAL_71c768fb_4_k_cu_e440fe36_261044cuda3std3__45__cpo5beginE:
	.zero		1
	.type		_ZN40_INTERNAL_71c768fb_4_k_cu_e440fe36_261044cuda3std3__442_GLOBAL__N__71c768fb_4_k_cu_e440fe36_261046ignoreE,@object
	.size		_ZN40_INTERNAL_71c768fb_4_k_cu_e440fe36_261044cuda3std3__442_GLOBAL__N__71c768fb_4_k_cu_e440fe36_261046ignoreE,(_ZN40_INTERNAL_71c768fb_4_k_cu_e440fe36_261044cute7productE - _ZN40_INTERNAL_71c768fb_4_k_cu_e440fe36_261044cuda3std3__442_GLOBAL__N__71c768fb_4_k_cu_e440fe36_261046ignoreE)
_ZN40_INTERNAL_71c768fb_4_k_cu_e440fe36_261044cuda3std3__442_GLOBAL__N__71c768fb_4_k_cu_e440fe36_261046ignoreE:
	.zero		1
	.type		_ZN40_INTERNAL_71c768fb_4_k_cu_e440fe36_261044cute7productE,@object
	.size		_ZN40_INTERNAL_71c768fb_4_k_cu_e440fe36_261044cute7productE,(_ZN40_INTERNAL_71c768fb_4_k_cu_e440fe36_261044cuda3std3__45__cpo3endE - _ZN40_INTERNAL_71c768fb_4_k_cu_e440fe36_261044cute7productE)
_ZN40_INTERNAL_71c768fb_4_k_cu_e440fe36_261044cute7productE:
	.zero		1
	.type		_ZN40_INTERNAL_71c768fb_4_k_cu_e440fe36_261044cuda3std3__45__cpo3endE,@object
	.size		_ZN40_INTERNAL_71c768fb_4_k_cu_e440fe36_261044cuda3std3__45__cpo3endE,(_ZN40_INTERNAL_71c768fb_4_k_cu_e440fe36_261044cuda3std3__419piecewise_constructE - _ZN40_INTERNAL_71c768fb_4_k_cu_e440fe36_261044cuda3std3__45__cpo3endE)
_ZN40_INTERNAL_71c768fb_4_k_cu_e440fe36_261044cuda3std3__45__cpo3endE:
	.zero		1
	.type		_ZN40_INTERNAL_71c768fb_4_k_cu_e440fe36_261044cuda3std3__419piecewise_constructE,@object
	.size		_ZN40_INTERNAL_71c768fb_4_k_cu_e440fe36_261044cuda3std3__419piecewise_constructE,(_ZN40_INTERNAL_71c768fb_4_k_cu_e440fe36_261044cuda3std3__45__cpo4cendE - _ZN40_INTERNAL_71c768fb_4_k_cu_e440fe36_261044cuda3std3__419piecewise_constructE)
_ZN40_INTERNAL_71c768fb_4_k_cu_e440fe36_261044cuda3std3__419piecewise_constructE:
	.zero		1
	.type		_ZN40_INTERNAL_71c768fb_4_k_cu_e440fe36_261044cuda3std3__45__cpo4cendE,@object
	.size		_ZN40_INTERNAL_71c768fb_4_k_cu_e440fe36_261044cuda3std3__45__cpo4cendE,(_ZN40_INTERNAL_71c768fb_4_k_cu_e440fe36_261044cuda3std6ranges3__45__cpo4swapE - _ZN40_INTERNAL_71c768fb_4_k_cu_e440fe36_261044cuda3std3__45__cpo4cendE)
_ZN40_INTERNAL_71c768fb_4_k_cu_e440fe36_261044cuda3std3__45__cpo4cendE:
	.zero		1
	.type		_ZN40_INTERNAL_71c768fb_4_k_cu_e440fe36_261044cuda3std6ranges3__45__cpo4swapE,@object
	.size		_ZN40_INTERNAL_71c768fb_4_k_cu_e440fe36_261044cuda3std6ranges3__45__cpo4swapE,(.L_11 - _ZN40_INTERNAL_71c768fb_4_k_cu_e440fe36_261044cuda3std6ranges3__45__cpo4swapE)
_ZN40_INTERNAL_71c768fb_4_k_cu_e440fe36_261044cuda3std6ranges3__45__cpo4swapE:
	.zero		1
.L_11:


//--------------------- .nv.constant0._ZN7cutlass13device_kernelINS_4gemm6kernel13GemmUniversalIN4cute5tupleIJiiiiEEENS1_10collective13CollectiveMmaINS1_35MainloopSm100TmaUmmaWarpSpecializedILi5ELi2ELi4ENS5_IJNS4_1CILi2EEENSA_ILi1EEESC_EEEEENS5_IJNSA_ILi128EEENSA_ILi192EEENSA_ILi256EEEEEEaNS5_IJlSC_lEEEaSJ_NS4_8TiledMMAINS4_8MMA_AtomIJNS4_21SM100_MMA_S8_2x1SM_SSIaaiLi128ELi192ELNS4_4UMMA5MajorE0ELSO_0ELNSN_8SaturateE0EEEEEENS4_6LayoutINS5_IJSC_SC_SC_EEENS5_IJNSA_ILi0EEESU_SU_EEEEENS5_IJNS4_10UnderscoreESX_SX_EEEEENS4_18SM100_TMA_2SM_LOADENS4_14ComposedLayoutINS4_7SwizzleILi3ELi4ELi3EEENS4_18smem_ptr_flag_bitsILi8EEENSS_INS5_IJNSA_ILi8EEESF_EEENS5_IJSF_SC_EEEEEEEvNS4_8identityES10_S1A_vS1B_EENS_8epilogue10collective18CollectiveEpilogueINS1D_23Sm100TmaWarpSpecializedILi3ELi2ELi32ELb0ELb0EEEJNS5_IJNSA_ILi64EEESG_SH_EEENS5_IJNSS_IS1I_SC_EENSS_INS5_IJNSA_ILi32EEESB_EEENS5_IJSC_NSA_ILi96EEEEEEEEEEEaSJ_aSJ_NS1D_6fusion15FusionCallbacksIS1H_NS1R_17LinearCombinationIaiaiLNS_15FloatRoundStyleE2EEES1J_S1Q_JEEENS4_5SM1004TMEM4LOAD26SM100_TMEM_LOAD_32dp32b32xENS4_13SM90_TMA_LOADENS11_INS12_ILi1ELi4ELi3EEES15_NSS_INS5_IJS16_S1L_EEENS5_IJS1L_SC_EEEEEEENS4_39AutoVectorizingCopyWithAssumedAlignmentILi128EEENS4_14SM90_TMA_STOREES26_S28_S28_EEEvvEEEEvNT_6ParamsE --------------------------
	.section	.nv.constant0._ZN7cutlass13device_kernelINS_4gemm6kernel13GemmUniversalIN4cute5tupleIJiiiiEEENS1_10collective13CollectiveMmaINS1_35MainloopSm100TmaUmmaWarpSpecializedILi5ELi2ELi4ENS5_IJNS4_1CILi2EEENSA_ILi1EEESC_EEEEENS5_IJNSA_ILi128EEENSA_ILi192EEENSA_ILi256EEEEEEaNS5_IJlSC_lEEEaSJ_NS4_8TiledMMAINS4_8MMA_AtomIJNS4_21SM100_MMA_S8_2x1SM_SSIaaiLi128ELi192ELNS4_4UMMA5MajorE0ELSO_0ELNSN_8SaturateE0EEEEEENS4_6LayoutINS5_IJSC_SC_SC_EEENS5_IJNSA_ILi0EEESU_SU_EEEEENS5_IJNS4_10UnderscoreESX_SX_EEEEENS4_18SM100_TMA_2SM_LOADENS4_14ComposedLayoutINS4_7SwizzleILi3ELi4ELi3EEENS4_18smem_ptr_flag_bitsILi8EEENSS_INS5_IJNSA_ILi8EEESF_EEENS5_IJSF_SC_EEEEEEEvNS4_8identityES10_S1A_vS1B_EENS_8epilogue10collective18CollectiveEpilogueINS1D_23Sm100TmaWarpSpecializedILi3ELi2ELi32ELb0ELb0EEEJNS5_IJNSA_ILi64EEESG_SH_EEENS5_IJNSS_IS1I_SC_EENSS_INS5_IJNSA_ILi32EEESB_EEENS5_IJSC_NSA_ILi96EEEEEEEEEEEaSJ_aSJ_NS1D_6fusion15FusionCallbacksIS1H_NS1R_17LinearCombinationIaiaiLNS_15FloatRoundStyleE2EEES1J_S1Q_JEEENS4_5SM1004TMEM4LOAD26SM100_TMEM_LOAD_32dp32b32xENS4_13SM90_TMA_LOADENS11_INS12_ILi1ELi4ELi3EEES15_NSS_INS5_IJS16_S1L_EEENS5_IJS1L_SC_EEEEEEENS4_39AutoVectorizingCopyWithAssumedAlignmentILi128EEENS4_14SM90_TMA_STOREES26_S28_S28_EEEvvEEEEvNT_6ParamsE,"a",@progbits
	.sectionflags	@""
	.align	4
.nv.constant0._ZN7cutlass13device_kernelINS_4gemm6kernel13GemmUniversalIN4cute5tupleIJiiiiEEENS1_10collective13CollectiveMmaINS1_35MainloopSm100TmaUmmaWarpSpecializedILi5ELi2ELi4ENS5_IJNS4_1CILi2EEENSA_ILi1EEESC_EEEEENS5_IJNSA_ILi128EEENSA_ILi192EEENSA_ILi256EEEEEEaNS5_IJlSC_lEEEaSJ_NS4_8TiledMMAINS4_8MMA_AtomIJNS4_21SM100_MMA_S8_2x1SM_SSIaaiLi128ELi192ELNS4_4UMMA5MajorE0ELSO_0ELNSN_8SaturateE0EEEEEENS4_6LayoutINS5_IJSC_SC_SC_EEENS5_IJNSA_ILi0EEESU_SU_EEEEENS5_IJNS4_10UnderscoreESX_SX_EEEEENS4_18SM100_TMA_2SM_LOADENS4_14ComposedLayoutINS4_7SwizzleILi3ELi4ELi3EEENS4_18smem_ptr_flag_bitsILi8EEENSS_INS5_IJNSA_ILi8EEESF_EEENS5_IJSF_SC_EEEEEEEvNS4_8identityES10_S1A_vS1B_EENS_8epilogue10collective18CollectiveEpilogueINS1D_23Sm100TmaWarpSpecializedILi3ELi2ELi32ELb0ELb0EEEJNS5_IJNSA_ILi64EEESG_SH_EEENS5_IJNSS_IS1I_SC_EENSS_INS5_IJNSA_ILi32EEESB_EEENS5_IJSC_NSA_ILi96EEEEEEEEEEEaSJ_aSJ_NS1D_6fusion15FusionCallbacksIS1H_NS1R_17LinearCombinationIaiaiLNS_15FloatRoundStyleE2EEES1J_S1Q_JEEENS4_5SM1004TMEM4LOAD26SM100_TMEM_LOAD_32dp32b32xENS4_13SM90_TMA_LOADENS11_INS12_ILi1ELi4ELi3EEES15_NSS_INS5_IJS16_S1L_EEENS5_IJS1L_SC_EEEEEEENS4_39AutoVectorizingCopyWithAssumedAlignmentILi128EEENS4_14SM90_TMA_STOREES26_S28_S28_EEEvvEEEEvNT_6ParamsE:
	.zero		2944


//--------------------- SYMBOLS --------------------------

	.type		.nv.reservedSmem.offset0,@object
	.size		.nv.reservedSmem.offset0,0x4
	.type		.nv.reservedSmem.cap,@object
	.size		.nv.reservedSmem.cap,0x4
	.type		__assertfail,@function
